	.target	sm_100a

	.elftype	@"ET_EXEC"


//--------------------- .note.nv.tkinfo           --------------------------
	.section	.note.nv.tkinfo,"",@"SHT_NOTE"
	.sectionflags	@"SHF_NOTE_NV_TKINFO"
	.tkinfo
        /*0018*/ 	.word	0x00000002
        /*0030*/ 	.string	""
        /*0030*/ 	.string	"ptxas"
        /*0030*/ 	.string	"Cuda compilation tools, release 13.0, V13.0.88"
        /*0030*/ 	.string	"Build cuda_13.0.r13.0/compiler.36424714_0"
        /*0030*/ 	.string	"-arch sm_100a -m 64 "



//--------------------- .note.nv.cuinfo           --------------------------
	.section	.note.nv.cuinfo,"",@"SHT_NOTE"
	.sectionflags	@"SHF_NOTE_NV_CUINFO"
        /*0018*/ 	.short	0x0002
        /*001a*/ 	.short	0x0064
        /*001c*/ 	.short	0x0082
	.zero		2


//--------------------- .nv.info                  --------------------------
	.section	.nv.info,"",@"SHT_CUDA_INFO"
	.align	4


	//----- nvinfo : EIATTR_REGCOUNT
	.align		4
        /*0000*/ 	.byte	0x04, 0x2f
        /*0002*/ 	.short	(.L_12 - .L_11)
	.align		4
.L_11:
        /*0004*/ 	.word	index@(_ZN7cutlass13device_kernelIN5flash11enable_sm90INS1_16FlashAttnFwdSm90INS1_25CollectiveMainloopFwdSm90ILi2EN4cute5tupleIJNS5_1CILi1EEES8_S8_EEENS6_IJNS7_ILi128EEENS7_ILi160EEESA_EEELi128ENS_12float_e4m3_tEfNS_4arch4Sm90ELb1ELb0ELb1ELb1ELb1ELb1ELb0ELb1ELb1ELb1ELb1ELb0EEENS1_21CollectiveEpilogueFwdINS6_IJSA_SA_SB_EEES9_NS_10bfloat16_tESF_Li256ELb1ELb1ELb1ELb1EEENS1_36VarlenDynamicPersistentTileSchedulerILi128ELi160ELi256ELi128ELb1ELb1ELb1ELb1ELb1ELb1EEEEEEEEEvNT_6ParamsE)
        /*0008*/ 	.word	0x00000004


	//----- nvinfo : EIATTR_FRAME_SIZE
	.align		4
.L_12:
        /*000c*/ 	.byte	0x04, 0x11
        /*000e*/ 	.short	(.L_14 - .L_13)
	.align		4
.L_13:
        /*0010*/ 	.word	index@(_ZN7cutlass13device_kernelIN5flash11enable_sm90INS1_16FlashAttnFwdSm90INS1_25CollectiveMainloopFwdSm90ILi2EN4cute5tupleIJNS5_1CILi1EEES8_S8_EEENS6_IJNS7_ILi128EEENS7_ILi160EEESA_EEELi128ENS_12float_e4m3_tEfNS_4arch4Sm90ELb1ELb0ELb1ELb1ELb1ELb1ELb0ELb1ELb1ELb1ELb1ELb0EEENS1_21CollectiveEpilogueFwdINS6_IJSA_SA_SB_EEES9_NS_10bfloat16_tESF_Li256ELb1ELb1ELb1ELb1EEENS1_36VarlenDynamicPersistentTileSchedulerILi128ELi160ELi256ELi128ELb1ELb1ELb1ELb1ELb1ELb1EEEEEEEEEvNT_6ParamsE)
        /*0014*/ 	.word	0x00000000


	//----- nvinfo : EIATTR_REGCOUNT
	.align		4
.L_14:
        /*0018*/ 	.byte	0x04, 0x2f
        /*001a*/ 	.short	(.L_16 - .L_15)
	.align		4
.L_15:
        /*001c*/ 	.word	index@(_ZN7cutlass13device_kernelIN5flash11enable_sm90INS1_16FlashAttnFwdSm90INS1_25CollectiveMainloopFwdSm90ILi2EN4cute5tupleIJNS5_1CILi1EEES8_S8_EEENS6_IJNS7_ILi128EEENS7_ILi160EEESA_EEELi128ENS_12float_e4m3_tEfNS_4arch4Sm90ELb1ELb0ELb1ELb1ELb1ELb0ELb0ELb1ELb1ELb1ELb1ELb0EEENS1_21CollectiveEpilogueFwdINS6_IJSA_SA_SB_EEES9_NS_10bfloat16_tESF_Li256ELb1ELb1ELb1ELb1EEENS1_36VarlenDynamicPersistentTileSchedulerILi128ELi160ELi256ELi128ELb1ELb1ELb1ELb1ELb1ELb1EEEEEEEEEvNT_6ParamsE)
        /*0020*/ 	.word	0x00000004


	//----- nvinfo : EIATTR_FRAME_SIZE
	.align		4
.L_16:
        /*0024*/ 	.byte	0x04, 0x11
        /*0026*/ 	.short	(.L_18 - .L_17)
	.align		4
.L_17:
        /*0028*/ 	.word	index@(_ZN7cutlass13device_kernelIN5flash11enable_sm90INS1_16FlashAttnFwdSm90INS1_25CollectiveMainloopFwdSm90ILi2EN4cute5tupleIJNS5_1CILi1EEES8_S8_EEENS6_IJNS7_ILi128EEENS7_ILi160EEESA_EEELi128ENS_12float_e4m3_tEfNS_4arch4Sm90ELb1ELb0ELb1ELb1ELb1ELb0ELb0ELb1ELb1ELb1ELb1ELb0EEENS1_21CollectiveEpilogueFwdINS6_IJSA_SA_SB_EEES9_NS_10bfloat16_tESF_Li256ELb1ELb1ELb1ELb1EEENS1_36VarlenDynamicPersistentTileSchedulerILi128ELi160ELi256ELi128ELb1ELb1ELb1ELb1ELb1ELb1EEEEEEEEEvNT_6ParamsE)
        /*002c*/ 	.word	0x00000000


	//----- nvinfo : EIATTR_REGCOUNT
	.align		4
.L_18:
        /*0030*/ 	.byte	0x04, 0x2f
        /*0032*/ 	.short	(.L_20 - .L_19)
	.align		4
.L_19:
        /*0034*/ 	.word	index@(_ZN7cutlass13device_kernelIN5flash11enable_sm90INS1_16FlashAttnFwdSm90INS1_25CollectiveMainloopFwdSm90ILi2EN4cute5tupleIJNS5_1CILi1EEES8_S8_EEENS6_IJNS7_ILi128EEENS7_ILi160EEESA_EEELi128ENS_12float_e4m3_tEfNS_4arch4Sm90ELb1ELb0ELb1ELb0ELb1ELb0ELb0ELb1ELb1ELb1ELb1ELb0EEENS1_21CollectiveEpilogueFwdINS6_IJSA_SA_SB_EEES9_NS_10bfloat16_tESF_Li256ELb0ELb1ELb1ELb1EEENS1_19SingleTileSchedulerILb0ELb1ELb1ELi128EEEEEEEEEvNT_6ParamsE)
        /*0038*/ 	.word	0x00000004


	//----- nvinfo : EIATTR_FRAME_SIZE
	.align		4
.L_20:
        /*003c*/ 	.byte	0x04, 0x11
        /*003e*/ 	.short	(.L_22 - .L_21)
	.align		4
.L_21:
        /*0040*/ 	.word	index@(_ZN7cutlass13device_kernelIN5flash11enable_sm90INS1_16FlashAttnFwdSm90INS1_25CollectiveMainloopFwdSm90ILi2EN4cute5tupleIJNS5_1CILi1EEES8_S8_EEENS6_IJNS7_ILi128EEENS7_ILi160EEESA_EEELi128ENS_12float_e4m3_tEfNS_4arch4Sm90ELb1ELb0ELb1ELb0ELb1ELb0ELb0ELb1ELb1ELb1ELb1ELb0EEENS1_21CollectiveEpilogueFwdINS6_IJSA_SA_SB_EEES9_NS_10bfloat16_tESF_Li256ELb0ELb1ELb1ELb1EEENS1_19SingleTileSchedulerILb0ELb1ELb1ELi128EEEEEEEEEvNT_6ParamsE)
        /*0044*/ 	.word	0x00000000


	//----- nvinfo : EIATTR_REGCOUNT
	.align		4
.L_22:
        /*0048*/ 	.byte	0x04, 0x2f
        /*004a*/ 	.short	(.L_24 - .L_23)
	.align		4
.L_23:
        /*004c*/ 	.word	index@(_ZN7cutlass13device_kernelIN5flash11enable_sm90INS1_16FlashAttnFwdSm90INS1_25CollectiveMainloopFwdSm90ILi2EN4cute5tupleIJNS5_1CILi1EEES8_S8_EEENS6_IJNS7_ILi128EEENS7_ILi160EEESA_EEELi128ENS_12float_e4m3_tEfNS_4arch4Sm90ELb0ELb1ELb1ELb1ELb1ELb1ELb0ELb1ELb1ELb1ELb1ELb0EEENS1_21CollectiveEpilogueFwdINS6_IJSA_SA_SB_EEES9_NS_10bfloat16_tESF_Li256ELb1ELb1ELb1ELb1EEENS1_36VarlenDynamicPersistentTileSchedulerILi128ELi160ELi256ELi128ELb1ELb1ELb1ELb1ELb0ELb1EEEEEEEEEvNT_6ParamsE)
        /*0050*/ 	.word	0x00000004


	//----- nvinfo : EIATTR_FRAME_SIZE
	.align		4
.L_24:
        /*0054*/ 	.byte	0x04, 0x11
        /*0056*/ 	.short	(.L_26 - .L_25)
	.align		4
.L_25:
        /*0058*/ 	.word	index@(_ZN7cutlass13device_kernelIN5flash11enable_sm90INS1_16FlashAttnFwdSm90INS1_25CollectiveMainloopFwdSm90ILi2EN4cute5tupleIJNS5_1CILi1EEES8_S8_EEENS6_IJNS7_ILi128EEENS7_ILi160EEESA_EEELi128ENS_12float_e4m3_tEfNS_4arch4Sm90ELb0ELb1ELb1ELb1ELb1ELb1ELb0ELb1ELb1ELb1ELb1ELb0EEENS1_21CollectiveEpilogueFwdINS6_IJSA_SA_SB_EEES9_NS_10bfloat16_tESF_Li256ELb1ELb1ELb1ELb1EEENS1_36VarlenDynamicPersistentTileSchedulerILi128ELi160ELi256ELi128ELb1ELb1ELb1ELb1ELb0ELb1EEEEEEEEEvNT_6ParamsE)
        /*005c*/ 	.word	0x00000000


	//----- nvinfo : EIATTR_REGCOUNT
	.align		4
.L_26:
        /*0060*/ 	.byte	0x04, 0x2f
        /*0062*/ 	.short	(.L_28 - .L_27)
	.align		4
.L_27:
        /*0064*/ 	.word	index@(_ZN7cutlass13device_kernelIN5flash11enable_sm90INS1_16FlashAttnFwdSm90INS1_25CollectiveMainloopFwdSm90ILi2EN4cute5tupleIJNS5_1CILi1EEES8_S8_EEENS6_IJNS7_ILi128EEENS7_ILi160EEESA_EEELi128ENS_12float_e4m3_tEfNS_4arch4Sm90ELb0ELb1ELb1ELb1ELb1ELb0ELb0ELb1ELb1ELb1ELb1ELb0EEENS1_21CollectiveEpilogueFwdINS6_IJSA_SA_SB_EEES9_NS_10bfloat16_tESF_Li256ELb1ELb1ELb1ELb1EEENS1_36VarlenDynamicPersistentTileSchedulerILi128ELi160ELi256ELi128ELb1ELb1ELb1ELb1ELb0ELb1EEEEEEEEEvNT_6ParamsE)
        /*0068*/ 	.word	0x00000004


	//----- nvinfo : EIATTR_FRAME_SIZE
	.align		4
.L_28:
        /*006c*/ 	.byte	0x04, 0x11
        /*006e*/ 	.short	(.L_30 - .L_29)
	.align		4
.L_29:
        /*0070*/ 	.word	index@(_ZN7cutlass13device_kernelIN5flash11enable_sm90INS1_16FlashAttnFwdSm90INS1_25CollectiveMainloopFwdSm90ILi2EN4cute5tupleIJNS5_1CILi1EEES8_S8_EEENS6_IJNS7_ILi128EEENS7_ILi160EEESA_EEELi128ENS_12float_e4m3_tEfNS_4arch4Sm90ELb0ELb1ELb1ELb1ELb1ELb0ELb0ELb1ELb1ELb1ELb1ELb0EEENS1_21CollectiveEpilogueFwdINS6_IJSA_SA_SB_EEES9_NS_10bfloat16_tESF_Li256ELb1ELb1ELb1ELb1EEENS1_36VarlenDynamicPersistentTileSchedulerILi128ELi160ELi256ELi128ELb1ELb1ELb1ELb1ELb0ELb1EEEEEEEEEvNT_6ParamsE)
        /*0074*/ 	.word	0x00000000


	//----- nvinfo : EIATTR_REGCOUNT
	.align		4
.L_30:
        /*0078*/ 	.byte	0x04, 0x2f
        /*007a*/ 	.short	(.L_32 - .L_31)
	.align		4
.L_31:
        /*007c*/ 	.word	index@(_ZN7cutlass13device_kernelIN5flash11enable_sm90INS1_16FlashAttnFwdSm90INS1_25CollectiveMainloopFwdSm90ILi2EN4cute5tupleIJNS5_1CILi1EEES8_S8_EEENS6_IJNS7_ILi128EEENS7_ILi160EEESA_EEELi128ENS_12float_e4m3_tEfNS_4arch4Sm90ELb0ELb1ELb1ELb0ELb1ELb0ELb0ELb1ELb1ELb1ELb1ELb0EEENS1_21CollectiveEpilogueFwdINS6_IJSA_SA_SB_EEES9_NS_10bfloat16_tESF_Li256ELb0ELb1ELb1ELb1EEENS1_19SingleTileSchedulerILb0ELb1ELb1ELi128EEEEEEEEEvNT_6ParamsE)
        /*0080*/ 	.word	0x00000004


	//----- nvinfo : EIATTR_FRAME_SIZE
	.align		4
.L_32:
        /*0084*/ 	.byte	0x04, 0x11
        /*0086*/ 	.short	(.L_34 - .L_33)
	.align		4
.L_33:
        /*0088*/ 	.word	index@(_ZN7cutlass13device_kernelIN5flash11enable_sm90INS1_16FlashAttnFwdSm90INS1_25CollectiveMainloopFwdSm90ILi2EN4cute5tupleIJNS5_1CILi1EEES8_S8_EEENS6_IJNS7_ILi128EEENS7_ILi160EEESA_EEELi128ENS_12float_e4m3_tEfNS_4arch4Sm90ELb0ELb1ELb1ELb0ELb1ELb0ELb0ELb1ELb1ELb1ELb1ELb0EEENS1_21CollectiveEpilogueFwdINS6_IJSA_SA_SB_EEES9_NS_10bfloat16_tESF_Li256ELb0ELb1ELb1ELb1EEENS1_19SingleTileSchedulerILb0ELb1ELb1ELi128EEEEEEEEEvNT_6ParamsE)
        /*008c*/ 	.word	0x00000000


	//----- nvinfo : EIATTR_REGCOUNT
	.align		4
.L_34:
        /*0090*/ 	.byte	0x04, 0x2f
        /*0092*/ 	.short	(.L_36 - .L_35)
	.align		4
.L_35:
        /*0094*/ 	.word	index@(_ZN7cutlass13device_kernelIN5flash11enable_sm90INS1_16FlashAttnFwdSm90INS1_25CollectiveMainloopFwdSm90ILi2EN4cute5tupleIJNS5_1CILi1EEES8_S8_EEENS6_IJNS7_ILi128EEENS7_ILi160EEESA_EEELi128ENS_12float_e4m3_tEfNS_4arch4Sm90ELb0ELb0ELb1ELb1ELb1ELb1ELb0ELb1ELb1ELb1ELb1ELb0EEENS1_21CollectiveEpilogueFwdINS6_IJSA_SA_SB_EEES9_NS_10bfloat16_tESF_Li256ELb1ELb1ELb1ELb1EEENS1_36VarlenDynamicPersistentTileSchedulerILi128ELi160ELi256ELi128ELb1ELb1ELb1ELb0ELb1ELb1EEEEEEEEEvNT_6ParamsE)
        /*0098*/ 	.word	0x00000004


	//----- nvinfo : EIATTR_FRAME_SIZE
	.align		4
.L_36:
        /*009c*/ 	.byte	0x04, 0x11
        /*009e*/ 	.short	(.L_38 - .L_37)
	.align		4
.L_37:
        /*00a0*/ 	.word	index@(_ZN7cutlass13device_kernelIN5flash11enable_sm90INS1_16FlashAttnFwdSm90INS1_25CollectiveMainloopFwdSm90ILi2EN4cute5tupleIJNS5_1CILi1EEES8_S8_EEENS6_IJNS7_ILi128EEENS7_ILi160EEESA_EEELi128ENS_12float_e4m3_tEfNS_4arch4Sm90ELb0ELb0ELb1ELb1ELb1ELb1ELb0ELb1ELb1ELb1ELb1ELb0EEENS1_21CollectiveEpilogueFwdINS6_IJSA_SA_SB_EEES9_NS_10bfloat16_tESF_Li256ELb1ELb1ELb1ELb1EEENS1_36VarlenDynamicPersistentTileSchedulerILi128ELi160ELi256ELi128ELb1ELb1ELb1ELb0ELb1ELb1EEEEEEEEEvNT_6ParamsE)
        /*00a4*/ 	.word	0x00000000


	//----- nvinfo : EIATTR_REGCOUNT
	.align		4
.L_38:
        /*00a8*/ 	.byte	0x04, 0x2f
        /*00aa*/ 	.short	(.L_40 - .L_39)
	.align		4
.L_39:
        /*00ac*/ 	.word	index@(_ZN7cutlass13device_kernelIN5flash11enable_sm90INS1_16FlashAttnFwdSm90INS1_25CollectiveMainloopFwdSm90ILi2EN4cute5tupleIJNS5_1CILi1EEES8_S8_EEENS6_IJNS7_ILi128EEENS7_ILi160EEESA_EEELi128ENS_12float_e4m3_tEfNS_4arch4Sm90ELb0ELb0ELb1ELb1ELb1ELb0ELb0ELb1ELb1ELb1ELb1ELb0EEENS1_21CollectiveEpilogueFwdINS6_IJSA_SA_SB_EEES9_NS_10bfloat16_tESF_Li256ELb1ELb1ELb1ELb1EEENS1_36VarlenDynamicPersistentTileSchedulerILi128ELi160ELi256ELi128ELb1ELb1ELb1ELb0ELb1ELb1EEEEEEEEEvNT_6ParamsE)
        /*00b0*/ 	.word	0x00000004


	//----- nvinfo : EIATTR_FRAME_SIZE
	.align		4
.L_40:
        /*00b4*/ 	.byte	0x04, 0x11
        /*00b6*/ 	.short	(.L_42 - .L_41)
	.align		4
.L_41:
        /*00b8*/ 	.word	index@(_ZN7cutlass13device_kernelIN5flash11enable_sm90INS1_16FlashAttnFwdSm90INS1_25CollectiveMainloopFwdSm90ILi2EN4cute5tupleIJNS5_1CILi1EEES8_S8_EEENS6_IJNS7_ILi128EEENS7_ILi160EEESA_EEELi128ENS_12float_e4m3_tEfNS_4arch4Sm90ELb0ELb0ELb1ELb1ELb1ELb0ELb0ELb1ELb1ELb1ELb1ELb0EEENS1_21CollectiveEpilogueFwdINS6_IJSA_SA_SB_EEES9_NS_10bfloat16_tESF_Li256ELb1ELb1ELb1ELb1EEENS1_36VarlenDynamicPersistentTileSchedulerILi128ELi160ELi256ELi128ELb1ELb1ELb1ELb0ELb1ELb1EEEEEEEEEvNT_6ParamsE)
        /*00bc*/ 	.word	0x00000000


	//----- nvinfo : EIATTR_REGCOUNT
	.align		4
.L_42:
        /*00c0*/ 	.byte	0x04, 0x2f
        /*00c2*/ 	.short	(.L_44 - .L_43)
	.align		4
.L_43:
        /*00c4*/ 	.word	index@(_ZN7cutlass13device_kernelIN5flash11enable_sm90INS1_16FlashAttnFwdSm90INS1_25CollectiveMainloopFwdSm90ILi2EN4cute5tupleIJNS5_1CILi1EEES8_S8_EEENS6_IJNS7_ILi128EEENS7_ILi160EEESA_EEELi128ENS_12float_e4m3_tEfNS_4arch4Sm90ELb0ELb0ELb1ELb0ELb1ELb0ELb0ELb1ELb1ELb1ELb1ELb0EEENS1_21CollectiveEpilogueFwdINS6_IJSA_SA_SB_EEES9_NS_10bfloat16_tESF_Li256ELb0ELb1ELb1ELb1EEENS1_19SingleTileSchedulerILb0ELb1ELb1ELi128EEEEEEEEEvNT_6ParamsE)
        /*00c8*/ 	.word	0x00000004


	//----- nvinfo : EIATTR_FRAME_SIZE
	.align		4
.L_44:
        /*00cc*/ 	.byte	0x04, 0x11
        /*00ce*/ 	.short	(.L_46 - .L_45)
	.align		4
.L_45:
        /*00d0*/ 	.word	index@(_ZN7cutlass13device_kernelIN5flash11enable_sm90INS1_16FlashAttnFwdSm90INS1_25CollectiveMainloopFwdSm90ILi2EN4cute5tupleIJNS5_1CILi1EEES8_S8_EEENS6_IJNS7_ILi128EEENS7_ILi160EEESA_EEELi128ENS_12float_e4m3_tEfNS_4arch4Sm90ELb0ELb0ELb1ELb0ELb1ELb0ELb0ELb1ELb1ELb1ELb1ELb0EEENS1_21CollectiveEpilogueFwdINS6_IJSA_SA_SB_EEES9_NS_10bfloat16_tESF_Li256ELb0ELb1ELb1ELb1EEENS1_19SingleTileSchedulerILb0ELb1ELb1ELi128EEEEEEEEEvNT_6ParamsE)
        /*00d4*/ 	.word	0x00000000


	//----- nvinfo : EIATTR_MIN_STACK_SIZE
	.align		4
.L_46:
        /*00d8*/ 	.byte	0x04, 0x12
        /*00da*/ 	.short	(.L_48 - .L_47)
	.align		4
.L_47:
        /*00dc*/ 	.word	index@(_ZN7cutlass13device_kernelIN5flash11enable_sm90INS1_16FlashAttnFwdSm90INS1_25CollectiveMainloopFwdSm90ILi2EN4cute5tupleIJNS5_1CILi1EEES8_S8_EEENS6_IJNS7_ILi128EEENS7_ILi160EEESA_EEELi128ENS_12float_e4m3_tEfNS_4arch4Sm90ELb0ELb0ELb1ELb0ELb1ELb0ELb0ELb1ELb1ELb1ELb1ELb0EEENS1_21CollectiveEpilogueFwdINS6_IJSA_SA_SB_EEES9_NS_10bfloat16_tESF_Li256ELb0ELb1ELb1ELb1EEENS1_19SingleTileSchedulerILb0ELb1ELb1ELi128EEEEEEEEEvNT_6ParamsE)
        /*00e0*/ 	.word	0x00000000


	//----- nvinfo : EIATTR_MIN_STACK_SIZE
	.align		4
.L_48:
        /*00e4*/ 	.byte	0x04, 0x12
        /*00e6*/ 	.short	(.L_50 - .L_49)
	.align		4
.L_49:
        /*00e8*/ 	.word	index@(_ZN7cutlass13device_kernelIN5flash11enable_sm90INS1_16FlashAttnFwdSm90INS1_25CollectiveMainloopFwdSm90ILi2EN4cute5tupleIJNS5_1CILi1EEES8_S8_EEENS6_IJNS7_ILi128EEENS7_ILi160EEESA_EEELi128ENS_12float_e4m3_tEfNS_4arch4Sm90ELb0ELb0ELb1ELb1ELb1ELb0ELb0ELb1ELb1ELb1ELb1ELb0EEENS1_21CollectiveEpilogueFwdINS6_IJSA_SA_SB_EEES9_NS_10bfloat16_tESF_Li256ELb1ELb1ELb1ELb1EEENS1_36VarlenDynamicPersistentTileSchedulerILi128ELi160ELi256ELi128ELb1ELb1ELb1ELb0ELb1ELb1EEEEEEEEEvNT_6ParamsE)
        /*00ec*/ 	.word	0x00000000


	//----- nvinfo : EIATTR_MIN_STACK_SIZE
	.align		4
.L_50:
        /*00f0*/ 	.byte	0x04, 0x12
        /*00f2*/ 	.short	(.L_52 - .L_51)
	.align		4
.L_51:
        /*00f4*/ 	.word	index@(_ZN7cutlass13device_kernelIN5flash11enable_sm90INS1_16FlashAttnFwdSm90INS1_25CollectiveMainloopFwdSm90ILi2EN4cute5tupleIJNS5_1CILi1EEES8_S8_EEENS6_IJNS7_ILi128EEENS7_ILi160EEESA_EEELi128ENS_12float_e4m3_tEfNS_4arch4Sm90ELb0ELb0ELb1ELb1ELb1ELb1ELb0ELb1ELb1ELb1ELb1ELb0EEENS1_21CollectiveEpilogueFwdINS6_IJSA_SA_SB_EEES9_NS_10bfloat16_tESF_Li256ELb1ELb1ELb1ELb1EEENS1_36VarlenDynamicPersistentTileSchedulerILi128ELi160ELi256ELi128ELb1ELb1ELb1ELb0ELb1ELb1EEEEEEEEEvNT_6ParamsE)
        /*00f8*/ 	.word	0x00000000


	//----- nvinfo : EIATTR_MIN_STACK_SIZE
	.align		4
.L_52:
        /*00fc*/ 	.byte	0x04, 0x12
        /*00fe*/ 	.short	(.L_54 - .L_53)
	.align		4
.L_53:
        /*0100*/ 	.word	index@(_ZN7cutlass13device_kernelIN5flash11enable_sm90INS1_16FlashAttnFwdSm90INS1_25CollectiveMainloopFwdSm90ILi2EN4cute5tupleIJNS5_1CILi1EEES8_S8_EEENS6_IJNS7_ILi128EEENS7_ILi160EEESA_EEELi128ENS_12float_e4m3_tEfNS_4arch4Sm90ELb0ELb1ELb1ELb0ELb1ELb0ELb0ELb1ELb1ELb1ELb1ELb0EEENS1_21CollectiveEpilogueFwdINS6_IJSA_SA_SB_EEES9_NS_10bfloat16_tESF_Li256ELb0ELb1ELb1ELb1EEENS1_19SingleTileSchedulerILb0ELb1ELb1ELi128EEEEEEEEEvNT_6ParamsE)
        /*0104*/ 	.word	0x00000000


	//----- nvinfo : EIATTR_MIN_STACK_SIZE
	.align		4
.L_54:
        /*0108*/ 	.byte	0x04, 0x12
        /*010a*/ 	.short	(.L_56 - .L_55)
	.align		4
.L_55:
        /*010c*/ 	.word	index@(_ZN7cutlass13device_kernelIN5flash11enable_sm90INS1_16FlashAttnFwdSm90INS1_25CollectiveMainloopFwdSm90ILi2EN4cute5tupleIJNS5_1CILi1EEES8_S8_EEENS6_IJNS7_ILi128EEENS7_ILi160EEESA_EEELi128ENS_12float_e4m3_tEfNS_4arch4Sm90ELb0ELb1ELb1ELb1ELb1ELb0ELb0ELb1ELb1ELb1ELb1ELb0EEENS1_21CollectiveEpilogueFwdINS6_IJSA_SA_SB_EEES9_NS_10bfloat16_tESF_Li256ELb1ELb1ELb1ELb1EEENS1_36VarlenDynamicPersistentTileSchedulerILi128ELi160ELi256ELi128ELb1ELb1ELb1ELb1ELb0ELb1EEEEEEEEEvNT_6ParamsE)
        /*0110*/ 	.word	0x00000000


	//----- nvinfo : EIATTR_MIN_STACK_SIZE
	.align		4
.L_56:
        /*0114*/ 	.byte	0x04, 0x12
        /*0116*/ 	.short	(.L_58 - .L_57)
	.align		4
.L_57:
        /*0118*/ 	.word	index@(_ZN7cutlass13device_kernelIN5flash11enable_sm90INS1_16FlashAttnFwdSm90INS1_25CollectiveMainloopFwdSm90ILi2EN4cute5tupleIJNS5_1CILi1EEES8_S8_EEENS6_IJNS7_ILi128EEENS7_ILi160EEESA_EEELi128ENS_12float_e4m3_tEfNS_4arch4Sm90ELb0ELb1ELb1ELb1ELb1ELb1ELb0ELb1ELb1ELb1ELb1ELb0EEENS1_21CollectiveEpilogueFwdINS6_IJSA_SA_SB_EEES9_NS_10bfloat16_tESF_Li256ELb1ELb1ELb1ELb1EEENS1_36VarlenDynamicPersistentTileSchedulerILi128ELi160ELi256ELi128ELb1ELb1ELb1ELb1ELb0ELb1EEEEEEEEEvNT_6ParamsE)
        /*011c*/ 	.word	0x00000000


	//----- nvinfo : EIATTR_MIN_STACK_SIZE
	.align		4
.L_58:
        /*0120*/ 	.byte	0x04, 0x12
        /*0122*/ 	.short	(.L_60 - .L_59)
	.align		4
.L_59:
        /*0124*/ 	.word	index@(_ZN7cutlass13device_kernelIN5flash11enable_sm90INS1_16FlashAttnFwdSm90INS1_25CollectiveMainloopFwdSm90ILi2EN4cute5tupleIJNS5_1CILi1EEES8_S8_EEENS6_IJNS7_ILi128EEENS7_ILi160EEESA_EEELi128ENS_12float_e4m3_tEfNS_4arch4Sm90ELb1ELb0ELb1ELb0ELb1ELb0ELb0ELb1ELb1ELb1ELb1ELb0EEENS1_21CollectiveEpilogueFwdINS6_IJSA_SA_SB_EEES9_NS_10bfloat16_tESF_Li256ELb0ELb1ELb1ELb1EEENS1_19SingleTileSchedulerILb0ELb1ELb1ELi128EEEEEEEEEvNT_6ParamsE)
        /*0128*/ 	.word	0x00000000


	//----- nvinfo : EIATTR_MIN_STACK_SIZE
	.align		4
.L_60:
        /*012c*/ 	.byte	0x04, 0x12
        /*012e*/ 	.short	(.L_62 - .L_61)
	.align		4
.L_61:
        /*0130*/ 	.word	index@(_ZN7cutlass13device_kernelIN5flash11enable_sm90INS1_16FlashAttnFwdSm90INS1_25CollectiveMainloopFwdSm90ILi2EN4cute5tupleIJNS5_1CILi1EEES8_S8_EEENS6_IJNS7_ILi128EEENS7_ILi160EEESA_EEELi128ENS_12float_e4m3_tEfNS_4arch4Sm90ELb1ELb0ELb1ELb1ELb1ELb0ELb0ELb1ELb1ELb1ELb1ELb0EEENS1_21CollectiveEpilogueFwdINS6_IJSA_SA_SB_EEES9_NS_10bfloat16_tESF_Li256ELb1ELb1ELb1ELb1EEENS1_36VarlenDynamicPersistentTileSchedulerILi128ELi160ELi256ELi128ELb1ELb1ELb1ELb1ELb1ELb1EEEEEEEEEvNT_6ParamsE)
        /*0134*/ 	.word	0x00000000


	//----- nvinfo : EIATTR_MIN_STACK_SIZE
	.align		4
.L_62:
        /*0138*/ 	.byte	0x04, 0x12
        /*013a*/ 	.short	(.L_64 - .L_63)
	.align		4
.L_63:
        /*013c*/ 	.word	index@(_ZN7cutlass13device_kernelIN5flash11enable_sm90INS1_16FlashAttnFwdSm90INS1_25CollectiveMainloopFwdSm90ILi2EN4cute5tupleIJNS5_1CILi1EEES8_S8_EEENS6_IJNS7_ILi128EEENS7_ILi160EEESA_EEELi128ENS_12float_e4m3_tEfNS_4arch4Sm90ELb1ELb0ELb1ELb1ELb1ELb1ELb0ELb1ELb1ELb1ELb1ELb0EEENS1_21CollectiveEpilogueFwdINS6_IJSA_SA_SB_EEES9_NS_10bfloat16_tESF_Li256ELb1ELb1ELb1ELb1EEENS1_36VarlenDynamicPersistentTileSchedulerILi128ELi160ELi256ELi128ELb1ELb1ELb1ELb1ELb1ELb1EEEEEEEEEvNT_6ParamsE)
        /*0140*/ 	.word	0x00000000
.L_64:


//--------------------- .nv.compat                --------------------------
	.section	.nv.compat,"",@"SHT_CUDA_COMPAT_INFO"
	.align	4
        /*0000*/ 	.byte	0x02, 0x09, 0x01, 0x00, 0x02, 0x02, 0x01, 0x00, 0x02, 0x05, 0x05, 0x00, 0x03, 0x07, 0x01, 0x01
        /*0010*/ 	.byte	0x02, 0x03, 0x00, 0x00, 0x02, 0x06, 0x01, 0x00, 0x04, 0x0b, 0x08, 0x00, 0x09, 0x00, 0x00, 0x00
        /*0020*/ 	.byte	0x00, 0x00, 0x00, 0x00


//--------------------- .nv.info._ZN7cutlass13device_kernelIN5flash11enable_sm90INS1_16FlashAttnFwdSm90INS1_25CollectiveMainloopFwdSm90ILi2EN4cute5tupleIJNS5_1CILi1EEES8_S8_EEENS6_IJNS7_ILi128EEENS7_ILi160EEESA_EEELi128ENS_12float_e4m3_tEfNS_4arch4Sm90ELb0ELb0ELb1ELb0ELb1ELb0ELb0ELb1ELb1ELb1ELb1ELb0EEENS1_21CollectiveEpilogueFwdINS6_IJSA_SA_SB_EEES9_NS_10bfloat16_tESF_Li256ELb0ELb1ELb1ELb1EEENS1_19SingleTileSchedulerILb0ELb1ELb1ELi128EEEEEEEEEvNT_6ParamsE --------------------------
	.section	.nv.info._ZN7cutlass13device_kernelIN5flash11enable_sm90INS1_16FlashAttnFwdSm90INS1_25CollectiveMainloopFwdSm90ILi2EN4cute5tupleIJNS5_1CILi1EEES8_S8_EEENS6_IJNS7_ILi128EEENS7_ILi160EEESA_EEELi128ENS_12float_e4m3_tEfNS_4arch4Sm90ELb0ELb0ELb1ELb0ELb1ELb0ELb0ELb1ELb1ELb1ELb1ELb0EEENS1_21CollectiveEpilogueFwdINS6_IJSA_SA_SB_EEES9_NS_10bfloat16_tESF_Li256ELb0ELb1ELb1ELb1EEENS1_19SingleTileSchedulerILb0ELb1ELb1ELi128EEEEEEEEEvNT_6ParamsE,"",@"SHT_CUDA_INFO"
	.sectionflags	@""
	.align	4


	//----- nvinfo : EIATTR_CUDA_API_VERSION
	.align		4
        /*0000*/ 	.byte	0x04, 0x37
        /*0002*/ 	.short	(.L_66 - .L_65)
.L_65:
        /*0004*/ 	.word	0x00000082


	//----- nvinfo : EIATTR_KPARAM_INFO
	.align		4
.L_66:
        /*0008*/ 	.byte	0x04, 0x17
        /*000a*/ 	.short	(.L_68 - .L_67)
.L_67:
        /*000c*/ 	.word	0x00000000
        /*0010*/ 	.short	0x0000
        /*0012*/ 	.short	0x0000
        /*0014*/ 	.byte	0x00, 0xf0, 0x01, 0x28


	//----- nvinfo : EIATTR_SPARSE_MMA_MASK
	.align		4
.L_68:
        /*0018*/ 	.byte	0x03, 0x50
        /*001a*/ 	.short	0x0000


	//----- nvinfo : EIATTR_MAXREG_COUNT
	.align		4
        /*001c*/ 	.byte	0x03, 0x1b
        /*001e*/ 	.short	0x00a8


	//----- nvinfo : EIATTR_MERCURY_ISA_VERSION
	.align		4
        /*0020*/ 	.byte	0x03, 0x5f
        /*0022*/ 	.short	0x0101


	//----- nvinfo : EIATTR_VRC_CTA_INIT_COUNT
	.align		4
        /*0024*/ 	.byte	0x02, 0x4a
	.zero		1
	.zero		1


	//----- nvinfo : EIATTR_EXIT_INSTR_OFFSETS
	.align		4
        /*0028*/ 	.byte	0x04, 0x1c
        /*002a*/ 	.short	(.L_70 - .L_69)


	//   ....[0]....
.L_69:
        /*002c*/ 	.word	0x00000010


	//----- nvinfo : EIATTR_MAX_THREADS
	.align		4
.L_70:
        /*0030*/ 	.byte	0x04, 0x05
        /*0032*/ 	.short	(.L_72 - .L_71)
.L_71:
        /*0034*/ 	.word	0x00000180
        /*0038*/ 	.word	0x00000001
        /*003c*/ 	.word	0x00000001


	//----- nvinfo : EIATTR_CBANK_PARAM_SIZE
	.align		4
.L_72:
        /*0040*/ 	.byte	0x03, 0x19
        /*0042*/ 	.short	0x0a00


	//----- nvinfo : EIATTR_PARAM_CBANK
	.align		4
        /*0044*/ 	.byte	0x04, 0x0a
        /*0046*/ 	.short	(.L_74 - .L_73)
	.align		4
.L_73:
        /*0048*/ 	.word	index@(.nv.constant0._ZN7cutlass13device_kernelIN5flash11enable_sm90INS1_16FlashAttnFwdSm90INS1_25CollectiveMainloopFwdSm90ILi2EN4cute5tupleIJNS5_1CILi1EEES8_S8_EEENS6_IJNS7_ILi128EEENS7_ILi160EEESA_EEELi128ENS_12float_e4m3_tEfNS_4arch4Sm90ELb0ELb0ELb1ELb0ELb1ELb0ELb0ELb1ELb1ELb1ELb1ELb0EEENS1_21CollectiveEpilogueFwdINS6_IJSA_SA_SB_EEES9_NS_10bfloat16_tESF_Li256ELb0ELb1ELb1ELb1EEENS1_19SingleTileSchedulerILb0ELb1ELb1ELi128EEEEEEEEEvNT_6ParamsE)
        /*004c*/ 	.short	0x0380
        /*004e*/ 	.short	0x0a00


	//----- nvinfo : EIATTR_SW_WAR
	.align		4
.L_74:
        /*0050*/ 	.byte	0x04, 0x36
        /*0052*/ 	.short	(.L_76 - .L_75)
.L_75:
        /*0054*/ 	.word	0x00000008
.L_76:


//--------------------- .nv.info._ZN7cutlass13device_kernelIN5flash11enable_sm90INS1_16FlashAttnFwdSm90INS1_25CollectiveMainloopFwdSm90ILi2EN4cute5tupleIJNS5_1CILi1EEES8_S8_EEENS6_IJNS7_ILi128EEENS7_ILi160EEESA_EEELi128ENS_12float_e4m3_tEfNS_4arch4Sm90ELb0ELb0ELb1ELb1ELb1ELb0ELb0ELb1ELb1ELb1ELb1ELb0EEENS1_21CollectiveEpilogueFwdINS6_IJSA_SA_SB_EEES9_NS_10bfloat16_tESF_Li256ELb1ELb1ELb1ELb1EEENS1_36VarlenDynamicPersistentTileSchedulerILi128ELi160ELi256ELi128ELb1ELb1ELb1ELb0ELb1ELb1EEEEEEEEEvNT_6ParamsE --------------------------
	.section	.nv.info._ZN7cutlass13device_kernelIN5flash11enable_sm90INS1_16FlashAttnFwdSm90INS1_25CollectiveMainloopFwdSm90ILi2EN4cute5tupleIJNS5_1CILi1EEES8_S8_EEENS6_IJNS7_ILi128EEENS7_ILi160EEESA_EEELi128ENS_12float_e4m3_tEfNS_4arch4Sm90ELb0ELb0ELb1ELb1ELb1ELb0ELb0ELb1ELb1ELb1ELb1ELb0EEENS1_21CollectiveEpilogueFwdINS6_IJSA_SA_SB_EEES9_NS_10bfloat16_tESF_Li256ELb1ELb1ELb1ELb1EEENS1_36VarlenDynamicPersistentTileSchedulerILi128ELi160ELi256ELi128ELb1ELb1ELb1ELb0ELb1ELb1EEEEEEEEEvNT_6ParamsE,"",@"SHT_CUDA_INFO"
	.sectionflags	@""
	.align	4


	//----- nvinfo : EIATTR_CUDA_API_VERSION
	.align		4
        /*0000*/ 	.byte	0x04, 0x37
        /*0002*/ 	.short	(.L_78 - .L_77)
.L_77:
        /*0004*/ 	.word	0x00000082


	//----- nvinfo : EIATTR_KPARAM_INFO
	.align		4
.L_78:
        /*0008*/ 	.byte	0x04, 0x17
        /*000a*/ 	.short	(.L_80 - .L_79)
.L_79:
        /*000c*/ 	.word	0x00000000
        /*0010*/ 	.short	0x0000
        /*0012*/ 	.short	0x0000
        /*0014*/ 	.byte	0x00, 0xf0, 0x01, 0x2a


	//----- nvinfo : EIATTR_SPARSE_MMA_MASK
	.align		4
.L_80:
        /*0018*/ 	.byte	0x03, 0x50
        /*001a*/ 	.short	0x0000


	//----- nvinfo : EIATTR_MAXREG_COUNT
	.align		4
        /*001c*/ 	.byte	0x03, 0x1b
        /*001e*/ 	.short	0x00a8


	//----- nvinfo : EIATTR_MERCURY_ISA_VERSION
	.align		4
        /*0020*/ 	.byte	0x03, 0x5f
        /*0022*/ 	.short	0x0101


	//----- nvinfo : EIATTR_VRC_CTA_INIT_COUNT
	.align		4
        /*0024*/ 	.byte	0x02, 0x4a
	.zero		1
	.zero		1


	//----- nvinfo : EIATTR_EXIT_INSTR_OFFSETS
	.align		4
        /*0028*/ 	.byte	0x04, 0x1c
        /*002a*/ 	.short	(.L_82 - .L_81)


	//   ....[0]....
.L_81:
        /*002c*/ 	.word	0x00000010


	//----- nvinfo : EIATTR_MAX_THREADS
	.align		4
.L_82:
        /*0030*/ 	.byte	0x04, 0x05
        /*0032*/ 	.short	(.L_84 - .L_83)
.L_83:
        /*0034*/ 	.word	0x00000180
        /*0038*/ 	.word	0x00000001
        /*003c*/ 	.word	0x00000001


	//----- nvinfo : EIATTR_CBANK_PARAM_SIZE
	.align		4
.L_84:
        /*0040*/ 	.byte	0x03, 0x19
        /*0042*/ 	.short	0x0a80


	//----- nvinfo : EIATTR_PARAM_CBANK
	.align		4
        /*0044*/ 	.byte	0x04, 0x0a
        /*0046*/ 	.short	(.L_86 - .L_85)
	.align		4
.L_85:
        /*0048*/ 	.word	index@(.nv.constant0._ZN7cutlass13device_kernelIN5flash11enable_sm90INS1_16FlashAttnFwdSm90INS1_25CollectiveMainloopFwdSm90ILi2EN4cute5tupleIJNS5_1CILi1EEES8_S8_EEENS6_IJNS7_ILi128EEENS7_ILi160EEESA_EEELi128ENS_12float_e4m3_tEfNS_4arch4Sm90ELb0ELb0ELb1ELb1ELb1ELb0ELb0ELb1ELb1ELb1ELb1ELb0EEENS1_21CollectiveEpilogueFwdINS6_IJSA_SA_SB_EEES9_NS_10bfloat16_tESF_Li256ELb1ELb1ELb1ELb1EEENS1_36VarlenDynamicPersistentTileSchedulerILi128ELi160ELi256ELi128ELb1ELb1ELb1ELb0ELb1ELb1EEEEEEEEEvNT_6ParamsE)
        /*004c*/ 	.short	0x0380
        /*004e*/ 	.short	0x0a80


	//----- nvinfo : EIATTR_SW_WAR
	.align		4
.L_86:
        /*0050*/ 	.byte	0x04, 0x36
        /*0052*/ 	.short	(.L_88 - .L_87)
.L_87:
        /*0054*/ 	.word	0x00000008
.L_88:


//--------------------- .nv.info._ZN7cutlass13device_kernelIN5flash11enable_sm90INS1_16FlashAttnFwdSm90INS1_25CollectiveMainloopFwdSm90ILi2EN4cute5tupleIJNS5_1CILi1EEES8_S8_EEENS6_IJNS7_ILi128EEENS7_ILi160EEESA_EEELi128ENS_12float_e4m3_tEfNS_4arch4Sm90ELb0ELb0ELb1ELb1ELb1ELb1ELb0ELb1ELb1ELb1ELb1ELb0EEENS1_21CollectiveEpilogueFwdINS6_IJSA_SA_SB_EEES9_NS_10bfloat16_tESF_Li256ELb1ELb1ELb1ELb1EEENS1_36VarlenDynamicPersistentTileSchedulerILi128ELi160ELi256ELi128ELb1ELb1ELb1ELb0ELb1ELb1EEEEEEEEEvNT_6ParamsE --------------------------
	.section	.nv.info._ZN7cutlass13device_kernelIN5flash11enable_sm90INS1_16FlashAttnFwdSm90INS1_25CollectiveMainloopFwdSm90ILi2EN4cute5tupleIJNS5_1CILi1EEES8_S8_EEENS6_IJNS7_ILi128EEENS7_ILi160EEESA_EEELi128ENS_12float_e4m3_tEfNS_4arch4Sm90ELb0ELb0ELb1ELb1ELb1ELb1ELb0ELb1ELb1ELb1ELb1ELb0EEENS1_21CollectiveEpilogueFwdINS6_IJSA_SA_SB_EEES9_NS_10bfloat16_tESF_Li256ELb1ELb1ELb1ELb1EEENS1_36VarlenDynamicPersistentTileSchedulerILi128ELi160ELi256ELi128ELb1ELb1ELb1ELb0ELb1ELb1EEEEEEEEEvNT_6ParamsE,"",@"SHT_CUDA_INFO"
	.sectionflags	@""
	.align	4


	//----- nvinfo : EIATTR_CUDA_API_VERSION
	.align		4
        /*0000*/ 	.byte	0x04, 0x37
        /*0002*/ 	.short	(.L_90 - .L_89)
.L_89:
        /*0004*/ 	.word	0x00000082


	//----- nvinfo : EIATTR_KPARAM_INFO
	.align		4
.L_90:
        /*0008*/ 	.byte	0x04, 0x17
        /*000a*/ 	.short	(.L_92 - .L_91)
.L_91:
        /*000c*/ 	.word	0x00000000
        /*0010*/ 	.short	0x0000
        /*0012*/ 	.short	0x0000
        /*0014*/ 	.byte	0x00, 0xf0, 0x01, 0x2a


	//----- nvinfo : EIATTR_SPARSE_MMA_MASK
	.align		4
.L_92:
        /*0018*/ 	.byte	0x03, 0x50
        /*001a*/ 	.short	0x0000


	//----- nvinfo : EIATTR_MAXREG_COUNT
	.align		4
        /*001c*/ 	.byte	0x03, 0x1b
        /*001e*/ 	.short	0x00a8


	//----- nvinfo : EIATTR_MERCURY_ISA_VERSION
	.align		4
        /*0020*/ 	.byte	0x03, 0x5f
        /*0022*/ 	.short	0x0101


	//----- nvinfo : EIATTR_VRC_CTA_INIT_COUNT
	.align		4
        /*0024*/ 	.byte	0x02, 0x4a
	.zero		1
	.zero		1


	//----- nvinfo : EIATTR_EXIT_INSTR_OFFSETS
	.align		4
        /*0028*/ 	.byte	0x04, 0x1c
        /*002a*/ 	.short	(.L_94 - .L_93)


	//   ....[0]....
.L_93:
        /*002c*/ 	.word	0x00000010


	//----- nvinfo : EIATTR_MAX_THREADS
	.align		4
.L_94:
        /*0030*/ 	.byte	0x04, 0x05
        /*0032*/ 	.short	(.L_96 - .L_95)
.L_95:
        /*0034*/ 	.word	0x00000180
        /*0038*/ 	.word	0x00000001
        /*003c*/ 	.word	0x00000001


	//----- nvinfo : EIATTR_CBANK_PARAM_SIZE
	.align		4
.L_96:
        /*0040*/ 	.byte	0x03, 0x19
        /*0042*/ 	.short	0x0a80


	//----- nvinfo : EIATTR_PARAM_CBANK
	.align		4
        /*0044*/ 	.byte	0x04, 0x0a
        /*0046*/ 	.short	(.L_98 - .L_97)
	.align		4
.L_97:
        /*0048*/ 	.word	index@(.nv.constant0._ZN7cutlass13device_kernelIN5flash11enable_sm90INS1_16FlashAttnFwdSm90INS1_25CollectiveMainloopFwdSm90ILi2EN4cute5tupleIJNS5_1CILi1EEES8_S8_EEENS6_IJNS7_ILi128EEENS7_ILi160EEESA_EEELi128ENS_12float_e4m3_tEfNS_4arch4Sm90ELb0ELb0ELb1ELb1ELb1ELb1ELb0ELb1ELb1ELb1ELb1ELb0EEENS1_21CollectiveEpilogueFwdINS6_IJSA_SA_SB_EEES9_NS_10bfloat16_tESF_Li256ELb1ELb1ELb1ELb1EEENS1_36VarlenDynamicPersistentTileSchedulerILi128ELi160ELi256ELi128ELb1ELb1ELb1ELb0ELb1ELb1EEEEEEEEEvNT_6ParamsE)
        /*004c*/ 	.short	0x0380
        /*004e*/ 	.short	0x0a80


	//----- nvinfo : EIATTR_SW_WAR
	.align		4
.L_98:
        /*0050*/ 	.byte	0x04, 0x36
        /*0052*/ 	.short	(.L_100 - .L_99)
.L_99:
        /*0054*/ 	.word	0x00000008
.L_100:


//--------------------- .nv.info._ZN7cutlass13device_kernelIN5flash11enable_sm90INS1_16FlashAttnFwdSm90INS1_25CollectiveMainloopFwdSm90ILi2EN4cute5tupleIJNS5_1CILi1EEES8_S8_EEENS6_IJNS7_ILi128EEENS7_ILi160EEESA_EEELi128ENS_12float_e4m3_tEfNS_4arch4Sm90ELb0ELb1ELb1ELb0ELb1ELb0ELb0ELb1ELb1ELb1ELb1ELb0EEENS1_21CollectiveEpilogueFwdINS6_IJSA_SA_SB_EEES9_NS_10bfloat16_tESF_Li256ELb0ELb1ELb1ELb1EEENS1_19SingleTileSchedulerILb0ELb1ELb1ELi128EEEEEEEEEvNT_6ParamsE --------------------------
	.section	.nv.info._ZN7cutlass13device_kernelIN5flash11enable_sm90INS1_16FlashAttnFwdSm90INS1_25CollectiveMainloopFwdSm90ILi2EN4cute5tupleIJNS5_1CILi1EEES8_S8_EEENS6_IJNS7_ILi128EEENS7_ILi160EEESA_EEELi128ENS_12float_e4m3_tEfNS_4arch4Sm90ELb0ELb1ELb1ELb0ELb1ELb0ELb0ELb1ELb1ELb1ELb1ELb0EEENS1_21CollectiveEpilogueFwdINS6_IJSA_SA_SB_EEES9_NS_10bfloat16_tESF_Li256ELb0ELb1ELb1ELb1EEENS1_19SingleTileSchedulerILb0ELb1ELb1ELi128EEEEEEEEEvNT_6ParamsE,"",@"SHT_CUDA_INFO"
	.sectionflags	@""
	.align	4


	//----- nvinfo : EIATTR_CUDA_API_VERSION
	.align		4
        /*0000*/ 	.byte	0x04, 0x37
        /*0002*/ 	.short	(.L_102 - .L_101)
.L_101:
        /*0004*/ 	.word	0x00000082


	//----- nvinfo : EIATTR_KPARAM_INFO
	.align		4
.L_102:
        /*0008*/ 	.byte	0x04, 0x17
        /*000a*/ 	.short	(.L_104 - .L_103)
.L_103:
        /*000c*/ 	.word	0x00000000
        /*0010*/ 	.short	0x0000
        /*0012*/ 	.short	0x0000
        /*0014*/ 	.byte	0x00, 0xf0, 0x01, 0x28


	//----- nvinfo : EIATTR_SPARSE_MMA_MASK
	.align		4
.L_104:
        /*0018*/ 	.byte	0x03, 0x50
        /*001a*/ 	.short	0x0000


	//----- nvinfo : EIATTR_MAXREG_COUNT
	.align		4
        /*001c*/ 	.byte	0x03, 0x1b
        /*001e*/ 	.short	0x00a8


	//----- nvinfo : EIATTR_MERCURY_ISA_VERSION
	.align		4
        /*0020*/ 	.byte	0x03, 0x5f
        /*0022*/ 	.short	0x0101


	//----- nvinfo : EIATTR_VRC_CTA_INIT_COUNT
	.align		4
        /*0024*/ 	.byte	0x02, 0x4a
	.zero		1
	.zero		1


	//----- nvinfo : EIATTR_EXIT_INSTR_OFFSETS
	.align		4
        /*0028*/ 	.byte	0x04, 0x1c
        /*002a*/ 	.short	(.L_106 - .L_105)


	//   ....[0]....
.L_105:
        /*002c*/ 	.word	0x00000010


	//----- nvinfo : EIATTR_MAX_THREADS
	.align		4
.L_106:
        /*0030*/ 	.byte	0x04, 0x05
        /*0032*/ 	.short	(.L_108 - .L_107)
.L_107:
        /*0034*/ 	.word	0x00000180
        /*0038*/ 	.word	0x00000001
        /*003c*/ 	.word	0x00000001


	//----- nvinfo : EIATTR_CBANK_PARAM_SIZE
	.align		4
.L_108:
        /*0040*/ 	.byte	0x03, 0x19
        /*0042*/ 	.short	0x0a00


	//----- nvinfo : EIATTR_PARAM_CBANK
	.align		4
        /*0044*/ 	.byte	0x04, 0x0a
        /*0046*/ 	.short	(.L_110 - .L_109)
	.align		4
.L_109:
        /*0048*/ 	.word	index@(.nv.constant0._ZN7cutlass13device_kernelIN5flash11enable_sm90INS1_16FlashAttnFwdSm90INS1_25CollectiveMainloopFwdSm90ILi2EN4cute5tupleIJNS5_1CILi1EEES8_S8_EEENS6_IJNS7_ILi128EEENS7_ILi160EEESA_EEELi128ENS_12float_e4m3_tEfNS_4arch4Sm90ELb0ELb1ELb1ELb0ELb1ELb0ELb0ELb1ELb1ELb1ELb1ELb0EEENS1_21CollectiveEpilogueFwdINS6_IJSA_SA_SB_EEES9_NS_10bfloat16_tESF_Li256ELb0ELb1ELb1ELb1EEENS1_19SingleTileSchedulerILb0ELb1ELb1ELi128EEEEEEEEEvNT_6ParamsE)
        /*004c*/ 	.short	0x0380
        /*004e*/ 	.short	0x0a00


	//----- nvinfo : EIATTR_SW_WAR
	.align		4
.L_110:
        /*0050*/ 	.byte	0x04, 0x36
        /*0052*/ 	.short	(.L_112 - .L_111)
.L_111:
        /*0054*/ 	.word	0x00000008
.L_112:


//--------------------- .nv.info._ZN7cutlass13device_kernelIN5flash11enable_sm90INS1_16FlashAttnFwdSm90INS1_25CollectiveMainloopFwdSm90ILi2EN4cute5tupleIJNS5_1CILi1EEES8_S8_EEENS6_IJNS7_ILi128EEENS7_ILi160EEESA_EEELi128ENS_12float_e4m3_tEfNS_4arch4Sm90ELb0ELb1ELb1ELb1ELb1ELb0ELb0ELb1ELb1ELb1ELb1ELb0EEENS1_21CollectiveEpilogueFwdINS6_IJSA_SA_SB_EEES9_NS_10bfloat16_tESF_Li256ELb1ELb1ELb1ELb1EEENS1_36VarlenDynamicPersistentTileSchedulerILi128ELi160ELi256ELi128ELb1ELb1ELb1ELb1ELb0ELb1EEEEEEEEEvNT_6ParamsE --------------------------
	.section	.nv.info._ZN7cutlass13device_kernelIN5flash11enable_sm90INS1_16FlashAttnFwdSm90INS1_25CollectiveMainloopFwdSm90ILi2EN4cute5tupleIJNS5_1CILi1EEES8_S8_EEENS6_IJNS7_ILi128EEENS7_ILi160EEESA_EEELi128ENS_12float_e4m3_tEfNS_4arch4Sm90ELb0ELb1ELb1ELb1ELb1ELb0ELb0ELb1ELb1ELb1ELb1ELb0EEENS1_21CollectiveEpilogueFwdINS6_IJSA_SA_SB_EEES9_NS_10bfloat16_tESF_Li256ELb1ELb1ELb1ELb1EEENS1_36VarlenDynamicPersistentTileSchedulerILi128ELi160ELi256ELi128ELb1ELb1ELb1ELb1ELb0ELb1EEEEEEEEEvNT_6ParamsE,"",@"SHT_CUDA_INFO"
	.sectionflags	@""
	.align	4


	//----- nvinfo : EIATTR_CUDA_API_VERSION
	.align		4
        /*0000*/ 	.byte	0x04, 0x37
        /*0002*/ 	.short	(.L_114 - .L_113)
.L_113:
        /*0004*/ 	.word	0x00000082


	//----- nvinfo : EIATTR_KPARAM_INFO
	.align		4
.L_114:
        /*0008*/ 	.byte	0x04, 0x17
        /*000a*/ 	.short	(.L_116 - .L_115)
.L_115:
        /*000c*/ 	.word	0x00000000
        /*0010*/ 	.short	0x0000
        /*0012*/ 	.short	0x0000
        /*0014*/ 	.byte	0x00, 0xf0, 0x01, 0x2a


	//----- nvinfo : EIATTR_SPARSE_MMA_MASK
	.align		4
.L_116:
        /*0018*/ 	.byte	0x03, 0x50
        /*001a*/ 	.short	0x0000


	//----- nvinfo : EIATTR_MAXREG_COUNT
	.align		4
        /*001c*/ 	.byte	0x03, 0x1b
        /*001e*/ 	.short	0x00a8


	//----- nvinfo : EIATTR_MERCURY_ISA_VERSION
	.align		4
        /*0020*/ 	.byte	0x03, 0x5f
        /*0022*/ 	.short	0x0101


	//----- nvinfo : EIATTR_VRC_CTA_INIT_COUNT
	.align		4
        /*0024*/ 	.byte	0x02, 0x4a
	.zero		1
	.zero		1


	//----- nvinfo : EIATTR_EXIT_INSTR_OFFSETS
	.align		4
        /*0028*/ 	.byte	0x04, 0x1c
        /*002a*/ 	.short	(.L_118 - .L_117)


	//   ....[0]....
.L_117:
        /*002c*/ 	.word	0x00000010


	//----- nvinfo : EIATTR_MAX_THREADS
	.align		4
.L_118:
        /*0030*/ 	.byte	0x04, 0x05
        /*0032*/ 	.short	(.L_120 - .L_119)
.L_119:
        /*0034*/ 	.word	0x00000180
        /*0038*/ 	.word	0x00000001
        /*003c*/ 	.word	0x00000001


	//----- nvinfo : EIATTR_CBANK_PARAM_SIZE
	.align		4
.L_120:
        /*0040*/ 	.byte	0x03, 0x19
        /*0042*/ 	.short	0x0a80


	//----- nvinfo : EIATTR_PARAM_CBANK
	.align		4
        /*0044*/ 	.byte	0x04, 0x0a
        /*0046*/ 	.short	(.L_122 - .L_121)
	.align		4
.L_121:
        /*0048*/ 	.word	index@(.nv.constant0._ZN7cutlass13device_kernelIN5flash11enable_sm90INS1_16FlashAttnFwdSm90INS1_25CollectiveMainloopFwdSm90ILi2EN4cute5tupleIJNS5_1CILi1EEES8_S8_EEENS6_IJNS7_ILi128EEENS7_ILi160EEESA_EEELi128ENS_12float_e4m3_tEfNS_4arch4Sm90ELb0ELb1ELb1ELb1ELb1ELb0ELb0ELb1ELb1ELb1ELb1ELb0EEENS1_21CollectiveEpilogueFwdINS6_IJSA_SA_SB_EEES9_NS_10bfloat16_tESF_Li256ELb1ELb1ELb1ELb1EEENS1_36VarlenDynamicPersistentTileSchedulerILi128ELi160ELi256ELi128ELb1ELb1ELb1ELb1ELb0ELb1EEEEEEEEEvNT_6ParamsE)
        /*004c*/ 	.short	0x0380
        /*004e*/ 	.short	0x0a80


	//----- nvinfo : EIATTR_SW_WAR
	.align		4
.L_122:
        /*0050*/ 	.byte	0x04, 0x36
        /*0052*/ 	.short	(.L_124 - .L_123)
.L_123:
        /*0054*/ 	.word	0x00000008
.L_124:


//--------------------- .nv.info._ZN7cutlass13device_kernelIN5flash11enable_sm90INS1_16FlashAttnFwdSm90INS1_25CollectiveMainloopFwdSm90ILi2EN4cute5tupleIJNS5_1CILi1EEES8_S8_EEENS6_IJNS7_ILi128EEENS7_ILi160EEESA_EEELi128ENS_12float_e4m3_tEfNS_4arch4Sm90ELb0ELb1ELb1ELb1ELb1ELb1ELb0ELb1ELb1ELb1ELb1ELb0EEENS1_21CollectiveEpilogueFwdINS6_IJSA_SA_SB_EEES9_NS_10bfloat16_tESF_Li256ELb1ELb1ELb1ELb1EEENS1_36VarlenDynamicPersistentTileSchedulerILi128ELi160ELi256ELi128ELb1ELb1ELb1ELb1ELb0ELb1EEEEEEEEEvNT_6ParamsE --------------------------
	.section	.nv.info._ZN7cutlass13device_kernelIN5flash11enable_sm90INS1_16FlashAttnFwdSm90INS1_25CollectiveMainloopFwdSm90ILi2EN4cute5tupleIJNS5_1CILi1EEES8_S8_EEENS6_IJNS7_ILi128EEENS7_ILi160EEESA_EEELi128ENS_12float_e4m3_tEfNS_4arch4Sm90ELb0ELb1ELb1ELb1ELb1ELb1ELb0ELb1ELb1ELb1ELb1ELb0EEENS1_21CollectiveEpilogueFwdINS6_IJSA_SA_SB_EEES9_NS_10bfloat16_tESF_Li256ELb1ELb1ELb1ELb1EEENS1_36VarlenDynamicPersistentTileSchedulerILi128ELi160ELi256ELi128ELb1ELb1ELb1ELb1ELb0ELb1EEEEEEEEEvNT_6ParamsE,"",@"SHT_CUDA_INFO"
	.sectionflags	@""
	.align	4


	//----- nvinfo : EIATTR_CUDA_API_VERSION
	.align		4
        /*0000*/ 	.byte	0x04, 0x37
        /*0002*/ 	.short	(.L_126 - .L_125)
.L_125:
        /*0004*/ 	.word	0x00000082


	//----- nvinfo : EIATTR_KPARAM_INFO
	.align		4
.L_126:
        /*0008*/ 	.byte	0x04, 0x17
        /*000a*/ 	.short	(.L_128 - .L_127)
.L_127:
        /*000c*/ 	.word	0x00000000
        /*0010*/ 	.short	0x0000
        /*0012*/ 	.short	0x0000
        /*0014*/ 	.byte	0x00, 0xf0, 0x01, 0x2a


	//----- nvinfo : EIATTR_SPARSE_MMA_MASK
	.align		4
.L_128:
        /*0018*/ 	.byte	0x03, 0x50
        /*001a*/ 	.short	0x0000


	//----- nvinfo : EIATTR_MAXREG_COUNT
	.align		4
        /*001c*/ 	.byte	0x03, 0x1b
        /*001e*/ 	.short	0x00a8


	//----- nvinfo : EIATTR_MERCURY_ISA_VERSION
	.align		4
        /*0020*/ 	.byte	0x03, 0x5f
        /*0022*/ 	.short	0x0101


	//----- nvinfo : EIATTR_VRC_CTA_INIT_COUNT
	.align		4
        /*0024*/ 	.byte	0x02, 0x4a
	.zero		1
	.zero		1


	//----- nvinfo : EIATTR_EXIT_INSTR_OFFSETS
	.align		4
        /*0028*/ 	.byte	0x04, 0x1c
        /*002a*/ 	.short	(.L_130 - .L_129)


	//   ....[0]....
.L_129:
        /*002c*/ 	.word	0x00000010


	//----- nvinfo : EIATTR_MAX_THREADS
	.align		4
.L_130:
        /*0030*/ 	.byte	0x04, 0x05
        /*0032*/ 	.short	(.L_132 - .L_131)
.L_131:
        /*0034*/ 	.word	0x00000180
        /*0038*/ 	.word	0x00000001
        /*003c*/ 	.word	0x00000001


	//----- nvinfo : EIATTR_CBANK_PARAM_SIZE
	.align		4
.L_132:
        /*0040*/ 	.byte	0x03, 0x19
        /*0042*/ 	.short	0x0a80


	//----- nvinfo : EIATTR_PARAM_CBANK
	.align		4
        /*0044*/ 	.byte	0x04, 0x0a
        /*0046*/ 	.short	(.L_134 - .L_133)
	.align		4
.L_133:
        /*0048*/ 	.word	index@(.nv.constant0._ZN7cutlass13device_kernelIN5flash11enable_sm90INS1_16FlashAttnFwdSm90INS1_25CollectiveMainloopFwdSm90ILi2EN4cute5tupleIJNS5_1CILi1EEES8_S8_EEENS6_IJNS7_ILi128EEENS7_ILi160EEESA_EEELi128ENS_12float_e4m3_tEfNS_4arch4Sm90ELb0ELb1ELb1ELb1ELb1ELb1ELb0ELb1ELb1ELb1ELb1ELb0EEENS1_21CollectiveEpilogueFwdINS6_IJSA_SA_SB_EEES9_NS_10bfloat16_tESF_Li256ELb1ELb1ELb1ELb1EEENS1_36VarlenDynamicPersistentTileSchedulerILi128ELi160ELi256ELi128ELb1ELb1ELb1ELb1ELb0ELb1EEEEEEEEEvNT_6ParamsE)
        /*004c*/ 	.short	0x0380
        /*004e*/ 	.short	0x0a80


	//----- nvinfo : EIATTR_SW_WAR
	.align		4
.L_134:
        /*0050*/ 	.byte	0x04, 0x36
        /*0052*/ 	.short	(.L_136 - .L_135)
.L_135:
        /*0054*/ 	.word	0x00000008
.L_136:


//--------------------- .nv.info._ZN7cutlass13device_kernelIN5flash11enable_sm90INS1_16FlashAttnFwdSm90INS1_25CollectiveMainloopFwdSm90ILi2EN4cute5tupleIJNS5_1CILi1EEES8_S8_EEENS6_IJNS7_ILi128EEENS7_ILi160EEESA_EEELi128ENS_12float_e4m3_tEfNS_4arch4Sm90ELb1ELb0ELb1ELb0ELb1ELb0ELb0ELb1ELb1ELb1ELb1ELb0EEENS1_21CollectiveEpilogueFwdINS6_IJSA_SA_SB_EEES9_NS_10bfloat16_tESF_Li256ELb0ELb1ELb1ELb1EEENS1_19SingleTileSchedulerILb0ELb1ELb1ELi128EEEEEEEEEvNT_6ParamsE --------------------------
	.section	.nv.info._ZN7cutlass13device_kernelIN5flash11enable_sm90INS1_16FlashAttnFwdSm90INS1_25CollectiveMainloopFwdSm90ILi2EN4cute5tupleIJNS5_1CILi1EEES8_S8_EEENS6_IJNS7_ILi128EEENS7_ILi160EEESA_EEELi128ENS_12float_e4m3_tEfNS_4arch4Sm90ELb1ELb0ELb1ELb0ELb1ELb0ELb0ELb1ELb1ELb1ELb1ELb0EEENS1_21CollectiveEpilogueFwdINS6_IJSA_SA_SB_EEES9_NS_10bfloat16_tESF_Li256ELb0ELb1ELb1ELb1EEENS1_19SingleTileSchedulerILb0ELb1ELb1ELi128EEEEEEEEEvNT_6ParamsE,"",@"SHT_CUDA_INFO"
	.sectionflags	@""
	.align	4


	//----- nvinfo : EIATTR_CUDA_API_VERSION
	.align		4
        /*0000*/ 	.byte	0x04, 0x37
        /*0002*/ 	.short	(.L_138 - .L_137)
.L_137:
        /*0004*/ 	.word	0x00000082


	//----- nvinfo : EIATTR_KPARAM_INFO
	.align		4
.L_138:
        /*0008*/ 	.byte	0x04, 0x17
        /*000a*/ 	.short	(.L_140 - .L_139)
.L_139:
        /*000c*/ 	.word	0x00000000
        /*0010*/ 	.short	0x0000
        /*0012*/ 	.short	0x0000
        /*0014*/ 	.byte	0x00, 0xf0, 0x01, 0x28


	//----- nvinfo : EIATTR_SPARSE_MMA_MASK
	.align		4
.L_140:
        /*0018*/ 	.byte	0x03, 0x50
        /*001a*/ 	.short	0x0000


	//----- nvinfo : EIATTR_MAXREG_COUNT
	.align		4
        /*001c*/ 	.byte	0x03, 0x1b
        /*001e*/ 	.short	0x00a8


	//----- nvinfo : EIATTR_MERCURY_ISA_VERSION
	.align		4
        /*0020*/ 	.byte	0x03, 0x5f
        /*0022*/ 	.short	0x0101


	//----- nvinfo : EIATTR_VRC_CTA_INIT_COUNT
	.align		4
        /*0024*/ 	.byte	0x02, 0x4a
	.zero		1
	.zero		1


	//----- nvinfo : EIATTR_EXIT_INSTR_OFFSETS
	.align		4
        /*0028*/ 	.byte	0x04, 0x1c
        /*002a*/ 	.short	(.L_142 - .L_141)


	//   ....[0]....
.L_141:
        /*002c*/ 	.word	0x00000010


	//----- nvinfo : EIATTR_MAX_THREADS
	.align		4
.L_142:
        /*0030*/ 	.byte	0x04, 0x05
        /*0032*/ 	.short	(.L_144 - .L_143)
.L_143:
        /*0034*/ 	.word	0x00000180
        /*0038*/ 	.word	0x00000001
        /*003c*/ 	.word	0x00000001


	//----- nvinfo : EIATTR_CBANK_PARAM_SIZE
	.align		4
.L_144:
        /*0040*/ 	.byte	0x03, 0x19
        /*0042*/ 	.short	0x0a00


	//----- nvinfo : EIATTR_PARAM_CBANK
	.align		4
        /*0044*/ 	.byte	0x04, 0x0a
        /*0046*/ 	.short	(.L_146 - .L_145)
	.align		4
.L_145:
        /*0048*/ 	.word	index@(.nv.constant0._ZN7cutlass13device_kernelIN5flash11enable_sm90INS1_16FlashAttnFwdSm90INS1_25CollectiveMainloopFwdSm90ILi2EN4cute5tupleIJNS5_1CILi1EEES8_S8_EEENS6_IJNS7_ILi128EEENS7_ILi160EEESA_EEELi128ENS_12float_e4m3_tEfNS_4arch4Sm90ELb1ELb0ELb1ELb0ELb1ELb0ELb0ELb1ELb1ELb1ELb1ELb0EEENS1_21CollectiveEpilogueFwdINS6_IJSA_SA_SB_EEES9_NS_10bfloat16_tESF_Li256ELb0ELb1ELb1ELb1EEENS1_19SingleTileSchedulerILb0ELb1ELb1ELi128EEEEEEEEEvNT_6ParamsE)
        /*004c*/ 	.short	0x0380
        /*004e*/ 	.short	0x0a00


	//----- nvinfo : EIATTR_SW_WAR
	.align		4
.L_146:
        /*0050*/ 	.byte	0x04, 0x36
        /*0052*/ 	.short	(.L_148 - .L_147)
.L_147:
        /*0054*/ 	.word	0x00000008
.L_148:


//--------------------- .nv.info._ZN7cutlass13device_kernelIN5flash11enable_sm90INS1_16FlashAttnFwdSm90INS1_25CollectiveMainloopFwdSm90ILi2EN4cute5tupleIJNS5_1CILi1EEES8_S8_EEENS6_IJNS7_ILi128EEENS7_ILi160EEESA_EEELi128ENS_12float_e4m3_tEfNS_4arch4Sm90ELb1ELb0ELb1ELb1ELb1ELb0ELb0ELb1ELb1ELb1ELb1ELb0EEENS1_21CollectiveEpilogueFwdINS6_IJSA_SA_SB_EEES9_NS_10bfloat16_tESF_Li256ELb1ELb1ELb1ELb1EEENS1_36VarlenDynamicPersistentTileSchedulerILi128ELi160ELi256ELi128ELb1ELb1ELb1ELb1ELb1ELb1EEEEEEEEEvNT_6ParamsE --------------------------
	.section	.nv.info._ZN7cutlass13device_kernelIN5flash11enable_sm90INS1_16FlashAttnFwdSm90INS1_25CollectiveMainloopFwdSm90ILi2EN4cute5tupleIJNS5_1CILi1EEES8_S8_EEENS6_IJNS7_ILi128EEENS7_ILi160EEESA_EEELi128ENS_12float_e4m3_tEfNS_4arch4Sm90ELb1ELb0ELb1ELb1ELb1ELb0ELb0ELb1ELb1ELb1ELb1ELb0EEENS1_21CollectiveEpilogueFwdINS6_IJSA_SA_SB_EEES9_NS_10bfloat16_tESF_Li256ELb1ELb1ELb1ELb1EEENS1_36VarlenDynamicPersistentTileSchedulerILi128ELi160ELi256ELi128ELb1ELb1ELb1ELb1ELb1ELb1EEEEEEEEEvNT_6ParamsE,"",@"SHT_CUDA_INFO"
	.sectionflags	@""
	.align	4


	//----- nvinfo : EIATTR_CUDA_API_VERSION
	.align		4
        /*0000*/ 	.byte	0x04, 0x37
        /*0002*/ 	.short	(.L_150 - .L_149)
.L_149:
        /*0004*/ 	.word	0x00000082


	//----- nvinfo : EIATTR_KPARAM_INFO
	.align		4
.L_150:
        /*0008*/ 	.byte	0x04, 0x17
        /*000a*/ 	.short	(.L_152 - .L_151)
.L_151:
        /*000c*/ 	.word	0x00000000
        /*0010*/ 	.short	0x0000
        /*0012*/ 	.short	0x0000
        /*0014*/ 	.byte	0x00, 0xf0, 0x01, 0x2a


	//----- nvinfo : EIATTR_SPARSE_MMA_MASK
	.align		4
.L_152:
        /*0018*/ 	.byte	0x03, 0x50
        /*001a*/ 	.short	0x0000


	//----- nvinfo : EIATTR_MAXREG_COUNT
	.align		4
        /*001c*/ 	.byte	0x03, 0x1b
        /*001e*/ 	.short	0x00a8


	//----- nvinfo : EIATTR_MERCURY_ISA_VERSION
	.align		4
        /*0020*/ 	.byte	0x03, 0x5f
        /*0022*/ 	.short	0x0101


	//----- nvinfo : EIATTR_VRC_CTA_INIT_COUNT
	.align		4
        /*0024*/ 	.byte	0x02, 0x4a
	.zero		1
	.zero		1


	//----- nvinfo : EIATTR_EXIT_INSTR_OFFSETS
	.align		4
        /*0028*/ 	.byte	0x04, 0x1c
        /*002a*/ 	.short	(.L_154 - .L_153)


	//   ....[0]....
.L_153:
        /*002c*/ 	.word	0x00000010


	//----- nvinfo : EIATTR_MAX_THREADS
	.align		4
.L_154:
        /*0030*/ 	.byte	0x04, 0x05
        /*0032*/ 	.short	(.L_156 - .L_155)
.L_155:
        /*0034*/ 	.word	0x00000180
        /*0038*/ 	.word	0x00000001
        /*003c*/ 	.word	0x00000001


	//----- nvinfo : EIATTR_CBANK_PARAM_SIZE
	.align		4
.L_156:
        /*0040*/ 	.byte	0x03, 0x19
        /*0042*/ 	.short	0x0a80


	//----- nvinfo : EIATTR_PARAM_CBANK
	.align		4
        /*0044*/ 	.byte	0x04, 0x0a
        /*0046*/ 	.short	(.L_158 - .L_157)
	.align		4
.L_157:
        /*0048*/ 	.word	index@(.nv.constant0._ZN7cutlass13device_kernelIN5flash11enable_sm90INS1_16FlashAttnFwdSm90INS1_25CollectiveMainloopFwdSm90ILi2EN4cute5tupleIJNS5_1CILi1EEES8_S8_EEENS6_IJNS7_ILi128EEENS7_ILi160EEESA_EEELi128ENS_12float_e4m3_tEfNS_4arch4Sm90ELb1ELb0ELb1ELb1ELb1ELb0ELb0ELb1ELb1ELb1ELb1ELb0EEENS1_21CollectiveEpilogueFwdINS6_IJSA_SA_SB_EEES9_NS_10bfloat16_tESF_Li256ELb1ELb1ELb1ELb1EEENS1_36VarlenDynamicPersistentTileSchedulerILi128ELi160ELi256ELi128ELb1ELb1ELb1ELb1ELb1ELb1EEEEEEEEEvNT_6ParamsE)
        /*004c*/ 	.short	0x0380
        /*004e*/ 	.short	0x0a80


	//----- nvinfo : EIATTR_SW_WAR
	.align		4
.L_158:
        /*0050*/ 	.byte	0x04, 0x36
        /*0052*/ 	.short	(.L_160 - .L_159)
.L_159:
        /*0054*/ 	.word	0x00000008
.L_160:


//--------------------- .nv.info._ZN7cutlass13device_kernelIN5flash11enable_sm90INS1_16FlashAttnFwdSm90INS1_25CollectiveMainloopFwdSm90ILi2EN4cute5tupleIJNS5_1CILi1EEES8_S8_EEENS6_IJNS7_ILi128EEENS7_ILi160EEESA_EEELi128ENS_12float_e4m3_tEfNS_4arch4Sm90ELb1ELb0ELb1ELb1ELb1ELb1ELb0ELb1ELb1ELb1ELb1ELb0EEENS1_21CollectiveEpilogueFwdINS6_IJSA_SA_SB_EEES9_NS_10bfloat16_tESF_Li256ELb1ELb1ELb1ELb1EEENS1_36VarlenDynamicPersistentTileSchedulerILi128ELi160ELi256ELi128ELb1ELb1ELb1ELb1ELb1ELb1EEEEEEEEEvNT_6ParamsE --------------------------
	.section	.nv.info._ZN7cutlass13device_kernelIN5flash11enable_sm90INS1_16FlashAttnFwdSm90INS1_25CollectiveMainloopFwdSm90ILi2EN4cute5tupleIJNS5_1CILi1EEES8_S8_EEENS6_IJNS7_ILi128EEENS7_ILi160EEESA_EEELi128ENS_12float_e4m3_tEfNS_4arch4Sm90ELb1ELb0ELb1ELb1ELb1ELb1ELb0ELb1ELb1ELb1ELb1ELb0EEENS1_21CollectiveEpilogueFwdINS6_IJSA_SA_SB_EEES9_NS_10bfloat16_tESF_Li256ELb1ELb1ELb1ELb1EEENS1_36VarlenDynamicPersistentTileSchedulerILi128ELi160ELi256ELi128ELb1ELb1ELb1ELb1ELb1ELb1EEEEEEEEEvNT_6ParamsE,"",@"SHT_CUDA_INFO"
	.sectionflags	@""
	.align	4


	//----- nvinfo : EIATTR_CUDA_API_VERSION
	.align		4
        /*0000*/ 	.byte	0x04, 0x37
        /*0002*/ 	.short	(.L_162 - .L_161)
.L_161:
        /*0004*/ 	.word	0x00000082


	//----- nvinfo : EIATTR_KPARAM_INFO
	.align		4
.L_162:
        /*0008*/ 	.byte	0x04, 0x17
        /*000a*/ 	.short	(.L_164 - .L_163)
.L_163:
        /*000c*/ 	.word	0x00000000
        /*0010*/ 	.short	0x0000
        /*0012*/ 	.short	0x0000
        /*0014*/ 	.byte	0x00, 0xf0, 0x01, 0x2a


	//----- nvinfo : EIATTR_SPARSE_MMA_MASK
	.align		4
.L_164:
        /*0018*/ 	.byte	0x03, 0x50
        /*001a*/ 	.short	0x0000


	//----- nvinfo : EIATTR_MAXREG_COUNT
	.align		4
        /*001c*/ 	.byte	0x03, 0x1b
        /*001e*/ 	.short	0x00a8


	//----- nvinfo : EIATTR_MERCURY_ISA_VERSION
	.align		4
        /*0020*/ 	.byte	0x03, 0x5f
        /*0022*/ 	.short	0x0101


	//----- nvinfo : EIATTR_VRC_CTA_INIT_COUNT
	.align		4
        /*0024*/ 	.byte	0x02, 0x4a
	.zero		1
	.zero		1


	//----- nvinfo : EIATTR_EXIT_INSTR_OFFSETS
	.align		4
        /*0028*/ 	.byte	0x04, 0x1c
        /*002a*/ 	.short	(.L_166 - .L_165)


	//   ....[0]....
.L_165:
        /*002c*/ 	.word	0x00000010


	//----- nvinfo : EIATTR_MAX_THREADS
	.align		4
.L_166:
        /*0030*/ 	.byte	0x04, 0x05
        /*0032*/ 	.short	(.L_168 - .L_167)
.L_167:
        /*0034*/ 	.word	0x00000180
        /*0038*/ 	.word	0x00000001
        /*003c*/ 	.word	0x00000001


	//----- nvinfo : EIATTR_CBANK_PARAM_SIZE
	.align		4
.L_168:
        /*0040*/ 	.byte	0x03, 0x19
        /*0042*/ 	.short	0x0a80


	//----- nvinfo : EIATTR_PARAM_CBANK
	.align		4
        /*0044*/ 	.byte	0x04, 0x0a
        /*0046*/ 	.short	(.L_170 - .L_169)
	.align		4
.L_169:
        /*0048*/ 	.word	index@(.nv.constant0._ZN7cutlass13device_kernelIN5flash11enable_sm90INS1_16FlashAttnFwdSm90INS1_25CollectiveMainloopFwdSm90ILi2EN4cute5tupleIJNS5_1CILi1EEES8_S8_EEENS6_IJNS7_ILi128EEENS7_ILi160EEESA_EEELi128ENS_12float_e4m3_tEfNS_4arch4Sm90ELb1ELb0ELb1ELb1ELb1ELb1ELb0ELb1ELb1ELb1ELb1ELb0EEENS1_21CollectiveEpilogueFwdINS6_IJSA_SA_SB_EEES9_NS_10bfloat16_tESF_Li256ELb1ELb1ELb1ELb1EEENS1_36VarlenDynamicPersistentTileSchedulerILi128ELi160ELi256ELi128ELb1ELb1ELb1ELb1ELb1ELb1EEEEEEEEEvNT_6ParamsE)
        /*004c*/ 	.short	0x0380
        /*004e*/ 	.short	0x0a80


	//----- nvinfo : EIATTR_SW_WAR
	.align		4
.L_170:
        /*0050*/ 	.byte	0x04, 0x36
        /*0052*/ 	.short	(.L_172 - .L_171)
.L_171:
        /*0054*/ 	.word	0x00000008
.L_172:


//--------------------- .nv.callgraph             --------------------------
	.section	.nv.callgraph,"",@"SHT_CUDA_CALLGRAPH"
	.align	4
	.sectionentsize	8
	.align		4
        /*0000*/ 	.word	0x00000000
	.align		4
        /*0004*/ 	.word	0xffffffff
	.align		4
        /*0008*/ 	.word	0x00000000
	.align		4
        /*000c*/ 	.word	0xfffffffe
	.align		4
        /*0010*/ 	.word	0x00000000
	.align		4
        /*0014*/ 	.word	0xfffffffd
	.align		4
        /*0018*/ 	.word	0x00000000
	.align		4
        /*001c*/ 	.word	0xfffffffc


//--------------------- .nv.constant4             --------------------------
	.section	.nv.constant4,"a",@progbits
	.align	8
	.align		8
.nv.constant4:
        /*0000*/ 	.dword	_ZN86_INTERNAL_81332fa7_50_flash_fwd_hdim128_e4m3_paged_split_softcap_sm90_cu_9d2915ae_29054cuda3std3__45__cpo5beginE
	.align		8
        /*0008*/ 	.dword	_ZN86_INTERNAL_81332fa7_50_flash_fwd_hdim128_e4m3_paged_split_softcap_sm90_cu_9d2915ae_29054cuda3std3__45__cpo3endE
	.align		8
        /*0010*/ 	.dword	_ZN86_INTERNAL_81332fa7_50_flash_fwd_hdim128_e4m3_paged_split_softcap_sm90_cu_9d2915ae_29054cuda3std3__45__cpo6cbeginE
	.align		8
        /*0018*/ 	.dword	_ZN86_INTERNAL_81332fa7_50_flash_fwd_hdim128_e4m3_paged_split_softcap_sm90_cu_9d2915ae_29054cuda3std3__45__cpo4cendE
	.align		8
        /*0020*/ 	.dword	_ZN86_INTERNAL_81332fa7_50_flash_fwd_hdim128_e4m3_paged_split_softcap_sm90_cu_9d2915ae_29054cuda3std3__488_GLOBAL__N__81332fa7_50_flash_fwd_hdim128_e4m3_paged_split_softcap_sm90_cu_9d2915ae_29056ignoreE
	.align		8
        /*0028*/ 	.dword	_ZN86_INTERNAL_81332fa7_50_flash_fwd_hdim128_e4m3_paged_split_softcap_sm90_cu_9d2915ae_29054cuda3std3__419piecewise_constructE
	.align		8
        /*0030*/ 	.dword	_ZN86_INTERNAL_81332fa7_50_flash_fwd_hdim128_e4m3_paged_split_softcap_sm90_cu_9d2915ae_29054cuda3std3__48in_placeE
	.align		8
        /*0038*/ 	.dword	_ZN86_INTERNAL_81332fa7_50_flash_fwd_hdim128_e4m3_paged_split_softcap_sm90_cu_9d2915ae_29054cuda3std6ranges3__45__cpo4swapE
	.align		8
        /*0040*/ 	.dword	_ZN86_INTERNAL_81332fa7_50_flash_fwd_hdim128_e4m3_paged_split_softcap_sm90_cu_9d2915ae_29054cuda3std6ranges3__45__cpo9iter_moveE
	.align		8
        /*0048*/ 	.dword	_ZN86_INTERNAL_81332fa7_50_flash_fwd_hdim128_e4m3_paged_split_softcap_sm90_cu_9d2915ae_29054cute7productE
	.align		8
        /*0050*/ 	.dword	_ZN86_INTERNAL_81332fa7_50_flash_fwd_hdim128_e4m3_paged_split_softcap_sm90_cu_9d2915ae_29054cute1_E


//--------------------- .text._ZN7cutlass13device_kernelIN5flash11enable_sm90INS1_16FlashAttnFwdSm90INS1_25CollectiveMainloopFwdSm90ILi2EN4cute5tupleIJNS5_1CILi1EEES8_S8_EEENS6_IJNS7_ILi128EEENS7_ILi160EEESA_EEELi128ENS_12float_e4m3_tEfNS_4arch4Sm90ELb0ELb0ELb1ELb0ELb1ELb0ELb0ELb1ELb1ELb1ELb1ELb0EEENS1_21CollectiveEpilogueFwdINS6_IJSA_SA_SB_EEES9_NS_10bfloat16_tESF_Li256ELb0ELb1ELb1ELb1EEENS1_19SingleTileSchedulerILb0ELb1ELb1ELi128EEEEEEEEEvNT_6ParamsE --------------------------
	.section	.text._ZN7cutlass13device_kernelIN5flash11enable_sm90INS1_16FlashAttnFwdSm90INS1_25CollectiveMainloopFwdSm90ILi2EN4cute5tupleIJNS5_1CILi1EEES8_S8_EEENS6_IJNS7_ILi128EEENS7_ILi160EEESA_EEELi128ENS_12float_e4m3_tEfNS_4arch4Sm90ELb0ELb0ELb1ELb0ELb1ELb0ELb0ELb1ELb1ELb1ELb1ELb0EEENS1_21CollectiveEpilogueFwdINS6_IJSA_SA_SB_EEES9_NS_10bfloat16_tESF_Li256ELb0ELb1ELb1ELb1EEENS1_19SingleTileSchedulerILb0ELb1ELb1ELi128EEEEEEEEEvNT_6ParamsE,"ax",@progbits
	.align	128
.text._ZN7cutlass13device_kernelIN5flash11enable_sm90INS1_16FlashAttnFwdSm90INS1_25CollectiveMainloopFwdSm90ILi2EN4cute5tupleIJNS5_1CILi1EEES8_S8_EEENS6_IJNS7_ILi128EEENS7_ILi160EEESA_EEELi128ENS_12float_e4m3_tEfNS_4arch4Sm90ELb0ELb0ELb1ELb0ELb1ELb0ELb0ELb1ELb1ELb1ELb1ELb0EEENS1_21CollectiveEpilogueFwdINS6_IJSA_SA_SB_EEES9_NS_10bfloat16_tESF_Li256ELb0ELb1ELb1ELb1EEENS1_19SingleTileSchedulerILb0ELb1ELb1ELi128EEEEEEEEEvNT_6ParamsE:
        .type           _ZN7cutlass13device_kernelIN5flash11enable_sm90INS1_16FlashAttnFwdSm90INS1_25CollectiveMainloopFwdSm90ILi2EN4cute5tupleIJNS5_1CILi1EEES8_S8_EEENS6_IJNS7_ILi128EEENS7_ILi160EEESA_EEELi128ENS_12float_e4m3_tEfNS_4arch4Sm90ELb0ELb0ELb1ELb0ELb1ELb0ELb0ELb1ELb1ELb1ELb1ELb0EEENS1_21CollectiveEpilogueFwdINS6_IJSA_SA_SB_EEES9_NS_10bfloat16_tESF_Li256ELb0ELb1ELb1ELb1EEENS1_19SingleTileSchedulerILb0ELb1ELb1ELi128EEEEEEEEEvNT_6ParamsE,@function
        .size           _ZN7cutlass13device_kernelIN5flash11enable_sm90INS1_16FlashAttnFwdSm90INS1_25CollectiveMainloopFwdSm90ILi2EN4cute5tupleIJNS5_1CILi1EEES8_S8_EEENS6_IJNS7_ILi128EEENS7_ILi160EEESA_EEELi128ENS_12float_e4m3_tEfNS_4arch4Sm90ELb0ELb0ELb1ELb0ELb1ELb0ELb0ELb1ELb1ELb1ELb1ELb0EEENS1_21CollectiveEpilogueFwdINS6_IJSA_SA_SB_EEES9_NS_10bfloat16_tESF_Li256ELb0ELb1ELb1ELb1EEENS1_19SingleTileSchedulerILb0ELb1ELb1ELi128EEEEEEEEEvNT_6ParamsE,(.L_x_9 - _ZN7cutlass13device_kernelIN5flash11enable_sm90INS1_16FlashAttnFwdSm90INS1_25CollectiveMainloopFwdSm90ILi2EN4cute5tupleIJNS5_1CILi1EEES8_S8_EEENS6_IJNS7_ILi128EEENS7_ILi160EEESA_EEELi128ENS_12float_e4m3_tEfNS_4arch4Sm90ELb0ELb0ELb1ELb0ELb1ELb0ELb0ELb1ELb1ELb1ELb1ELb0EEENS1_21CollectiveEpilogueFwdINS6_IJSA_SA_SB_EEES9_NS_10bfloat16_tESF_Li256ELb0ELb1ELb1ELb1EEENS1_19SingleTileSchedulerILb0ELb1ELb1ELi128EEEEEEEEEvNT_6ParamsE)
        .other          _ZN7cutlass13device_kernelIN5flash11enable_sm90INS1_16FlashAttnFwdSm90INS1_25CollectiveMainloopFwdSm90ILi2EN4cute5tupleIJNS5_1CILi1EEES8_S8_EEENS6_IJNS7_ILi128EEENS7_ILi160EEESA_EEELi128ENS_12float_e4m3_tEfNS_4arch4Sm90ELb0ELb0ELb1ELb0ELb1ELb0ELb0ELb1ELb1ELb1ELb1ELb0EEENS1_21CollectiveEpilogueFwdINS6_IJSA_SA_SB_EEES9_NS_10bfloat16_tESF_Li256ELb0ELb1ELb1ELb1EEENS1_19SingleTileSchedulerILb0ELb1ELb1ELi128EEEEEEEEEvNT_6ParamsE,@"STO_CUDA_ENTRY STV_DEFAULT"
_ZN7cutlass13device_kernelIN5flash11enable_sm90INS1_16FlashAttnFwdSm90INS1_25CollectiveMainloopFwdSm90ILi2EN4cute5tupleIJNS5_1CILi1EEES8_S8_EEENS6_IJNS7_ILi128EEENS7_ILi160EEESA_EEELi128ENS_12float_e4m3_tEfNS_4arch4Sm90ELb0ELb0ELb1ELb0ELb1ELb0ELb0ELb1ELb1ELb1ELb1ELb0EEENS1_21CollectiveEpilogueFwdINS6_IJSA_SA_SB_EEES9_NS_10bfloat16_tESF_Li256ELb0ELb1ELb1ELb1EEENS1_19SingleTileSchedulerILb0ELb1ELb1ELi128EEEEEEEEEvNT_6ParamsE:
[----:B------:R-:W-:Y:S01]  /*0000*/  LDC R1, c[0x0][0x37c] ;  /* 0x0000df00ff017b82 */ /* 0x000fe20000000800 */
[----:B------:R-:W-:Y:S05]  /*0010*/  EXIT ;  /* 0x000000000000794d */ /* 0x000fea0003800000 */
.L_x_0:
[----:B------:R-:W-:-:S00]  /*0020*/  BRA `(.L_x_0) ;  /* 0xfffffffc00fc7947 */ /* 0x000fc0000383ffff */
[----:B------:R-:W-:-:S00]  /*0030*/  NOP ;  /* 0x0000000000007918 */ /* 0x000fc00000000000 */
        /* <DEDUP_REMOVED lines=12> */
.L_x_9:


//--------------------- .text._ZN7cutlass13device_kernelIN5flash11enable_sm90INS1_16FlashAttnFwdSm90INS1_25CollectiveMainloopFwdSm90ILi2EN4cute5tupleIJNS5_1CILi1EEES8_S8_EEENS6_IJNS7_ILi128EEENS7_ILi160EEESA_EEELi128ENS_12float_e4m3_tEfNS_4arch4Sm90ELb0ELb0ELb1ELb1ELb1ELb0ELb0ELb1ELb1ELb1ELb1ELb0EEENS1_21CollectiveEpilogueFwdINS6_IJSA_SA_SB_EEES9_NS_10bfloat16_tESF_Li256ELb1ELb1ELb1ELb1EEENS1_36VarlenDynamicPersistentTileSchedulerILi128ELi160ELi256ELi128ELb1ELb1ELb1ELb0ELb1ELb1EEEEEEEEEvNT_6ParamsE --------------------------
	.section	.text._ZN7cutlass13device_kernelIN5flash11enable_sm90INS1_16FlashAttnFwdSm90INS1_25CollectiveMainloopFwdSm90ILi2EN4cute5tupleIJNS5_1CILi1EEES8_S8_EEENS6_IJNS7_ILi128EEENS7_ILi160EEESA_EEELi128ENS_12float_e4m3_tEfNS_4arch4Sm90ELb0ELb0ELb1ELb1ELb1ELb0ELb0ELb1ELb1ELb1ELb1ELb0EEENS1_21CollectiveEpilogueFwdINS6_IJSA_SA_SB_EEES9_NS_10bfloat16_tESF_Li256ELb1ELb1ELb1ELb1EEENS1_36VarlenDynamicPersistentTileSchedulerILi128ELi160ELi256ELi128ELb1ELb1ELb1ELb0ELb1ELb1EEEEEEEEEvNT_6ParamsE,"ax",@progbits
	.align	128
.text._ZN7cutlass13device_kernelIN5flash11enable_sm90INS1_16FlashAttnFwdSm90INS1_25CollectiveMainloopFwdSm90ILi2EN4cute5tupleIJNS5_1CILi1EEES8_S8_EEENS6_IJNS7_ILi128EEENS7_ILi160EEESA_EEELi128ENS_12float_e4m3_tEfNS_4arch4Sm90ELb0ELb0ELb1ELb1ELb1ELb0ELb0ELb1ELb1ELb1ELb1ELb0EEENS1_21CollectiveEpilogueFwdINS6_IJSA_SA_SB_EEES9_NS_10bfloat16_tESF_Li256ELb1ELb1ELb1ELb1EEENS1_36VarlenDynamicPersistentTileSchedulerILi128ELi160ELi256ELi128ELb1ELb1ELb1ELb0ELb1ELb1EEEEEEEEEvNT_6ParamsE:
        .type           _ZN7cutlass13device_kernelIN5flash11enable_sm90INS1_16FlashAttnFwdSm90INS1_25CollectiveMainloopFwdSm90ILi2EN4cute5tupleIJNS5_1CILi1EEES8_S8_EEENS6_IJNS7_ILi128EEENS7_ILi160EEESA_EEELi128ENS_12float_e4m3_tEfNS_4arch4Sm90ELb0ELb0ELb1ELb1ELb1ELb0ELb0ELb1ELb1ELb1ELb1ELb0EEENS1_21CollectiveEpilogueFwdINS6_IJSA_SA_SB_EEES9_NS_10bfloat16_tESF_Li256ELb1ELb1ELb1ELb1EEENS1_36VarlenDynamicPersistentTileSchedulerILi128ELi160ELi256ELi128ELb1ELb1ELb1ELb0ELb1ELb1EEEEEEEEEvNT_6ParamsE,@function
        .size           _ZN7cutlass13device_kernelIN5flash11enable_sm90INS1_16FlashAttnFwdSm90INS1_25CollectiveMainloopFwdSm90ILi2EN4cute5tupleIJNS5_1CILi1EEES8_S8_EEENS6_IJNS7_ILi128EEENS7_ILi160EEESA_EEELi128ENS_12float_e4m3_tEfNS_4arch4Sm90ELb0ELb0ELb1ELb1ELb1ELb0ELb0ELb1ELb1ELb1ELb1ELb0EEENS1_21CollectiveEpilogueFwdINS6_IJSA_SA_SB_EEES9_NS_10bfloat16_tESF_Li256ELb1ELb1ELb1ELb1EEENS1_36VarlenDynamicPersistentTileSchedulerILi128ELi160ELi256ELi128ELb1ELb1ELb1ELb0ELb1ELb1EEEEEEEEEvNT_6ParamsE,(.L_x_10 - _ZN7cutlass13device_kernelIN5flash11enable_sm90INS1_16FlashAttnFwdSm90INS1_25CollectiveMainloopFwdSm90ILi2EN4cute5tupleIJNS5_1CILi1EEES8_S8_EEENS6_IJNS7_ILi128EEENS7_ILi160EEESA_EEELi128ENS_12float_e4m3_tEfNS_4arch4Sm90ELb0ELb0ELb1ELb1ELb1ELb0ELb0ELb1ELb1ELb1ELb1ELb0EEENS1_21CollectiveEpilogueFwdINS6_IJSA_SA_SB_EEES9_NS_10bfloat16_tESF_Li256ELb1ELb1ELb1ELb1EEENS1_36VarlenDynamicPersistentTileSchedulerILi128ELi160ELi256ELi128ELb1ELb1ELb1ELb0ELb1ELb1EEEEEEEEEvNT_6ParamsE)
        .other          _ZN7cutlass13device_kernelIN5flash11enable_sm90INS1_16FlashAttnFwdSm90INS1_25CollectiveMainloopFwdSm90ILi2EN4cute5tupleIJNS5_1CILi1EEES8_S8_EEENS6_IJNS7_ILi128EEENS7_ILi160EEESA_EEELi128ENS_12float_e4m3_tEfNS_4arch4Sm90ELb0ELb0ELb1ELb1ELb1ELb0ELb0ELb1ELb1ELb1ELb1ELb0EEENS1_21CollectiveEpilogueFwdINS6_IJSA_SA_SB_EEES9_NS_10bfloat16_tESF_Li256ELb1ELb1ELb1ELb1EEENS1_36VarlenDynamicPersistentTileSchedulerILi128ELi160ELi256ELi128ELb1ELb1ELb1ELb0ELb1ELb1EEEEEEEEEvNT_6ParamsE,@"STO_CUDA_ENTRY STV_DEFAULT"
_ZN7cutlass13device_kernelIN5flash11enable_sm90INS1_16FlashAttnFwdSm90INS1_25CollectiveMainloopFwdSm90ILi2EN4cute5tupleIJNS5_1CILi1EEES8_S8_EEENS6_IJNS7_ILi128EEENS7_ILi160EEESA_EEELi128ENS_12float_e4m3_tEfNS_4arch4Sm90ELb0ELb0ELb1ELb1ELb1ELb0ELb0ELb1ELb1ELb1ELb1ELb0EEENS1_21CollectiveEpilogueFwdINS6_IJSA_SA_SB_EEES9_NS_10bfloat16_tESF_Li256ELb1ELb1ELb1ELb1EEENS1_36VarlenDynamicPersistentTileSchedulerILi128ELi160ELi256ELi128ELb1ELb1ELb1ELb0ELb1ELb1EEEEEEEEEvNT_6ParamsE:
[----:B------:R-:W-:Y:S01]  /*0000*/  LDC R1, c[0x0][0x37c] ;  /* 0x0000df00ff017b82 */ /* 0x000fe20000000800 */
[----:B------:R-:W-:Y:S05]  /*0010*/  EXIT ;  /* 0x000000000000794d */ /* 0x000fea0003800000 */
.L_x_1:
        /* <DEDUP_REMOVED lines=14> */
.L_x_10:


//--------------------- .text._ZN7cutlass13device_kernelIN5flash11enable_sm90INS1_16FlashAttnFwdSm90INS1_25CollectiveMainloopFwdSm90ILi2EN4cute5tupleIJNS5_1CILi1EEES8_S8_EEENS6_IJNS7_ILi128EEENS7_ILi160EEESA_EEELi128ENS_12float_e4m3_tEfNS_4arch4Sm90ELb0ELb0ELb1ELb1ELb1ELb1ELb0ELb1ELb1ELb1ELb1ELb0EEENS1_21CollectiveEpilogueFwdINS6_IJSA_SA_SB_EEES9_NS_10bfloat16_tESF_Li256ELb1ELb1ELb1ELb1EEENS1_36VarlenDynamicPersistentTileSchedulerILi128ELi160ELi256ELi128ELb1ELb1ELb1ELb0ELb1ELb1EEEEEEEEEvNT_6ParamsE --------------------------
	.section	.text._ZN7cutlass13device_kernelIN5flash11enable_sm90INS1_16FlashAttnFwdSm90INS1_25CollectiveMainloopFwdSm90ILi2EN4cute5tupleIJNS5_1CILi1EEES8_S8_EEENS6_IJNS7_ILi128EEENS7_ILi160EEESA_EEELi128ENS_12float_e4m3_tEfNS_4arch4Sm90ELb0ELb0ELb1ELb1ELb1ELb1ELb0ELb1ELb1ELb1ELb1ELb0EEENS1_21CollectiveEpilogueFwdINS6_IJSA_SA_SB_EEES9_NS_10bfloat16_tESF_Li256ELb1ELb1ELb1ELb1EEENS1_36VarlenDynamicPersistentTileSchedulerILi128ELi160ELi256ELi128ELb1ELb1ELb1ELb0ELb1ELb1EEEEEEEEEvNT_6ParamsE,"ax",@progbits
	.align	128
.text._ZN7cutlass13device_kernelIN5flash11enable_sm90INS1_16FlashAttnFwdSm90INS1_25CollectiveMainloopFwdSm90ILi2EN4cute5tupleIJNS5_1CILi1EEES8_S8_EEENS6_IJNS7_ILi128EEENS7_ILi160EEESA_EEELi128ENS_12float_e4m3_tEfNS_4arch4Sm90ELb0ELb0ELb1ELb1ELb1ELb1ELb0ELb1ELb1ELb1ELb1ELb0EEENS1_21CollectiveEpilogueFwdINS6_IJSA_SA_SB_EEES9_NS_10bfloat16_tESF_Li256ELb1ELb1ELb1ELb1EEENS1_36VarlenDynamicPersistentTileSchedulerILi128ELi160ELi256ELi128ELb1ELb1ELb1ELb0ELb1ELb1EEEEEEEEEvNT_6ParamsE:
        .type           _ZN7cutlass13device_kernelIN5flash11enable_sm90INS1_16FlashAttnFwdSm90INS1_25CollectiveMainloopFwdSm90ILi2EN4cute5tupleIJNS5_1CILi1EEES8_S8_EEENS6_IJNS7_ILi128EEENS7_ILi160EEESA_EEELi128ENS_12float_e4m3_tEfNS_4arch4Sm90ELb0ELb0ELb1ELb1ELb1ELb1ELb0ELb1ELb1ELb1ELb1ELb0EEENS1_21CollectiveEpilogueFwdINS6_IJSA_SA_SB_EEES9_NS_10bfloat16_tESF_Li256ELb1ELb1ELb1ELb1EEENS1_36VarlenDynamicPersistentTileSchedulerILi128ELi160ELi256ELi128ELb1ELb1ELb1ELb0ELb1ELb1EEEEEEEEEvNT_6ParamsE,@function
        .size           _ZN7cutlass13device_kernelIN5flash11enable_sm90INS1_16FlashAttnFwdSm90INS1_25CollectiveMainloopFwdSm90ILi2EN4cute5tupleIJNS5_1CILi1EEES8_S8_EEENS6_IJNS7_ILi128EEENS7_ILi160EEESA_EEELi128ENS_12float_e4m3_tEfNS_4arch4Sm90ELb0ELb0ELb1ELb1ELb1ELb1ELb0ELb1ELb1ELb1ELb1ELb0EEENS1_21CollectiveEpilogueFwdINS6_IJSA_SA_SB_EEES9_NS_10bfloat16_tESF_Li256ELb1ELb1ELb1ELb1EEENS1_36VarlenDynamicPersistentTileSchedulerILi128ELi160ELi256ELi128ELb1ELb1ELb1ELb0ELb1ELb1EEEEEEEEEvNT_6ParamsE,(.L_x_11 - _ZN7cutlass13device_kernelIN5flash11enable_sm90INS1_16FlashAttnFwdSm90INS1_25CollectiveMainloopFwdSm90ILi2EN4cute5tupleIJNS5_1CILi1EEES8_S8_EEENS6_IJNS7_ILi128EEENS7_ILi160EEESA_EEELi128ENS_12float_e4m3_tEfNS_4arch4Sm90ELb0ELb0ELb1ELb1ELb1ELb1ELb0ELb1ELb1ELb1ELb1ELb0EEENS1_21CollectiveEpilogueFwdINS6_IJSA_SA_SB_EEES9_NS_10bfloat16_tESF_Li256ELb1ELb1ELb1ELb1EEENS1_36VarlenDynamicPersistentTileSchedulerILi128ELi160ELi256ELi128ELb1ELb1ELb1ELb0ELb1ELb1EEEEEEEEEvNT_6ParamsE)
        .other          _ZN7cutlass13device_kernelIN5flash11enable_sm90INS1_16FlashAttnFwdSm90INS1_25CollectiveMainloopFwdSm90ILi2EN4cute5tupleIJNS5_1CILi1EEES8_S8_EEENS6_IJNS7_ILi128EEENS7_ILi160EEESA_EEELi128ENS_12float_e4m3_tEfNS_4arch4Sm90ELb0ELb0ELb1ELb1ELb1ELb1ELb0ELb1ELb1ELb1ELb1ELb0EEENS1_21CollectiveEpilogueFwdINS6_IJSA_SA_SB_EEES9_NS_10bfloat16_tESF_Li256ELb1ELb1ELb1ELb1EEENS1_36VarlenDynamicPersistentTileSchedulerILi128ELi160ELi256ELi128ELb1ELb1ELb1ELb0ELb1ELb1EEEEEEEEEvNT_6ParamsE,@"STO_CUDA_ENTRY STV_DEFAULT"
_ZN7cutlass13device_kernelIN5flash11enable_sm90INS1_16FlashAttnFwdSm90INS1_25CollectiveMainloopFwdSm90ILi2EN4cute5tupleIJNS5_1CILi1EEES8_S8_EEENS6_IJNS7_ILi128EEENS7_ILi160EEESA_EEELi128ENS_12float_e4m3_tEfNS_4arch4Sm90ELb0ELb0ELb1ELb1ELb1ELb1ELb0ELb1ELb1ELb1ELb1ELb0EEENS1_21CollectiveEpilogueFwdINS6_IJSA_SA_SB_EEES9_NS_10bfloat16_tESF_Li256ELb1ELb1ELb1ELb1EEENS1_36VarlenDynamicPersistentTileSchedulerILi128ELi160ELi256ELi128ELb1ELb1ELb1ELb0ELb1ELb1EEEEEEEEEvNT_6ParamsE:
[----:B------:R-:W-:Y:S01]  /*0000*/  LDC R1, c[0x0][0x37c] ;  /* 0x0000df00ff017b82 */ /* 0x000fe20000000800 */
[----:B------:R-:W-:Y:S05]  /*0010*/  EXIT ;  /* 0x000000000000794d */ /* 0x000fea0003800000 */
.L_x_2:
        /* <DEDUP_REMOVED lines=14> */
.L_x_11:


//--------------------- .text._ZN7cutlass13device_kernelIN5flash11enable_sm90INS1_16FlashAttnFwdSm90INS1_25CollectiveMainloopFwdSm90ILi2EN4cute5tupleIJNS5_1CILi1EEES8_S8_EEENS6_IJNS7_ILi128EEENS7_ILi160EEESA_EEELi128ENS_12float_e4m3_tEfNS_4arch4Sm90ELb0ELb1ELb1ELb0ELb1ELb0ELb0ELb1ELb1ELb1ELb1ELb0EEENS1_21CollectiveEpilogueFwdINS6_IJSA_SA_SB_EEES9_NS_10bfloat16_tESF_Li256ELb0ELb1ELb1ELb1EEENS1_19SingleTileSchedulerILb0ELb1ELb1ELi128EEEEEEEEEvNT_6ParamsE --------------------------
	.section	.text._ZN7cutlass13device_kernelIN5flash11enable_sm90INS1_16FlashAttnFwdSm90INS1_25CollectiveMainloopFwdSm90ILi2EN4cute5tupleIJNS5_1CILi1EEES8_S8_EEENS6_IJNS7_ILi128EEENS7_ILi160EEESA_EEELi128ENS_12float_e4m3_tEfNS_4arch4Sm90ELb0ELb1ELb1ELb0ELb1ELb0ELb0ELb1ELb1ELb1ELb1ELb0EEENS1_21CollectiveEpilogueFwdINS6_IJSA_SA_SB_EEES9_NS_10bfloat16_tESF_Li256ELb0ELb1ELb1ELb1EEENS1_19SingleTileSchedulerILb0ELb1ELb1ELi128EEEEEEEEEvNT_6ParamsE,"ax",@progbits
	.align	128
.text._ZN7cutlass13device_kernelIN5flash11enable_sm90INS1_16FlashAttnFwdSm90INS1_25CollectiveMainloopFwdSm90ILi2EN4cute5tupleIJNS5_1CILi1EEES8_S8_EEENS6_IJNS7_ILi128EEENS7_ILi160EEESA_EEELi128ENS_12float_e4m3_tEfNS_4arch4Sm90ELb0ELb1ELb1ELb0ELb1ELb0ELb0ELb1ELb1ELb1ELb1ELb0EEENS1_21CollectiveEpilogueFwdINS6_IJSA_SA_SB_EEES9_NS_10bfloat16_tESF_Li256ELb0ELb1ELb1ELb1EEENS1_19SingleTileSchedulerILb0ELb1ELb1ELi128EEEEEEEEEvNT_6ParamsE:
        .type           _ZN7cutlass13device_kernelIN5flash11enable_sm90INS1_16FlashAttnFwdSm90INS1_25CollectiveMainloopFwdSm90ILi2EN4cute5tupleIJNS5_1CILi1EEES8_S8_EEENS6_IJNS7_ILi128EEENS7_ILi160EEESA_EEELi128ENS_12float_e4m3_tEfNS_4arch4Sm90ELb0ELb1ELb1ELb0ELb1ELb0ELb0ELb1ELb1ELb1ELb1ELb0EEENS1_21CollectiveEpilogueFwdINS6_IJSA_SA_SB_EEES9_NS_10bfloat16_tESF_Li256ELb0ELb1ELb1ELb1EEENS1_19SingleTileSchedulerILb0ELb1ELb1ELi128EEEEEEEEEvNT_6ParamsE,@function
        .size           _ZN7cutlass13device_kernelIN5flash11enable_sm90INS1_16FlashAttnFwdSm90INS1_25CollectiveMainloopFwdSm90ILi2EN4cute5tupleIJNS5_1CILi1EEES8_S8_EEENS6_IJNS7_ILi128EEENS7_ILi160EEESA_EEELi128ENS_12float_e4m3_tEfNS_4arch4Sm90ELb0ELb1ELb1ELb0ELb1ELb0ELb0ELb1ELb1ELb1ELb1ELb0EEENS1_21CollectiveEpilogueFwdINS6_IJSA_SA_SB_EEES9_NS_10bfloat16_tESF_Li256ELb0ELb1ELb1ELb1EEENS1_19SingleTileSchedulerILb0ELb1ELb1ELi128EEEEEEEEEvNT_6ParamsE,(.L_x_12 - _ZN7cutlass13device_kernelIN5flash11enable_sm90INS1_16FlashAttnFwdSm90INS1_25CollectiveMainloopFwdSm90ILi2EN4cute5tupleIJNS5_1CILi1EEES8_S8_EEENS6_IJNS7_ILi128EEENS7_ILi160EEESA_EEELi128ENS_12float_e4m3_tEfNS_4arch4Sm90ELb0ELb1ELb1ELb0ELb1ELb0ELb0ELb1ELb1ELb1ELb1ELb0EEENS1_21CollectiveEpilogueFwdINS6_IJSA_SA_SB_EEES9_NS_10bfloat16_tESF_Li256ELb0ELb1ELb1ELb1EEENS1_19SingleTileSchedulerILb0ELb1ELb1ELi128EEEEEEEEEvNT_6ParamsE)
        .other          _ZN7cutlass13device_kernelIN5flash11enable_sm90INS1_16FlashAttnFwdSm90INS1_25CollectiveMainloopFwdSm90ILi2EN4cute5tupleIJNS5_1CILi1EEES8_S8_EEENS6_IJNS7_ILi128EEENS7_ILi160EEESA_EEELi128ENS_12float_e4m3_tEfNS_4arch4Sm90ELb0ELb1ELb1ELb0ELb1ELb0ELb0ELb1ELb1ELb1ELb1ELb0EEENS1_21CollectiveEpilogueFwdINS6_IJSA_SA_SB_EEES9_NS_10bfloat16_tESF_Li256ELb0ELb1ELb1ELb1EEENS1_19SingleTileSchedulerILb0ELb1ELb1ELi128EEEEEEEEEvNT_6ParamsE,@"STO_CUDA_ENTRY STV_DEFAULT"
_ZN7cutlass13device_kernelIN5flash11enable_sm90INS1_16FlashAttnFwdSm90INS1_25CollectiveMainloopFwdSm90ILi2EN4cute5tupleIJNS5_1CILi1EEES8_S8_EEENS6_IJNS7_ILi128EEENS7_ILi160EEESA_EEELi128ENS_12float_e4m3_tEfNS_4arch4Sm90ELb0ELb1ELb1ELb0ELb1ELb0ELb0ELb1ELb1ELb1ELb1ELb0EEENS1_21CollectiveEpilogueFwdINS6_IJSA_SA_SB_EEES9_NS_10bfloat16_tESF_Li256ELb0ELb1ELb1ELb1EEENS1_19SingleTileSchedulerILb0ELb1ELb1ELi128EEEEEEEEEvNT_6ParamsE:
[----:B------:R-:W-:Y:S01]  /*0000*/  LDC R1, c[0x0][0x37c] ;  /* 0x0000df00ff017b82 */ /* 0x000fe20000000800 */
[----:B------:R-:W-:Y:S05]  /*0010*/  EXIT ;  /* 0x000000000000794d */ /* 0x000fea0003800000 */
.L_x_3:
        /* <DEDUP_REMOVED lines=14> */
.L_x_12:


//--------------------- .text._ZN7cutlass13device_kernelIN5flash11enable_sm90INS1_16FlashAttnFwdSm90INS1_25CollectiveMainloopFwdSm90ILi2EN4cute5tupleIJNS5_1CILi1EEES8_S8_EEENS6_IJNS7_ILi128EEENS7_ILi160EEESA_EEELi128ENS_12float_e4m3_tEfNS_4arch4Sm90ELb0ELb1ELb1ELb1ELb1ELb0ELb0ELb1ELb1ELb1ELb1ELb0EEENS1_21CollectiveEpilogueFwdINS6_IJSA_SA_SB_EEES9_NS_10bfloat16_tESF_Li256ELb1ELb1ELb1ELb1EEENS1_36VarlenDynamicPersistentTileSchedulerILi128ELi160ELi256ELi128ELb1ELb1ELb1ELb1ELb0ELb1EEEEEEEEEvNT_6ParamsE --------------------------
	.section	.text._ZN7cutlass13device_kernelIN5flash11enable_sm90INS1_16FlashAttnFwdSm90INS1_25CollectiveMainloopFwdSm90ILi2EN4cute5tupleIJNS5_1CILi1EEES8_S8_EEENS6_IJNS7_ILi128EEENS7_ILi160EEESA_EEELi128ENS_12float_e4m3_tEfNS_4arch4Sm90ELb0ELb1ELb1ELb1ELb1ELb0ELb0ELb1ELb1ELb1ELb1ELb0EEENS1_21CollectiveEpilogueFwdINS6_IJSA_SA_SB_EEES9_NS_10bfloat16_tESF_Li256ELb1ELb1ELb1ELb1EEENS1_36VarlenDynamicPersistentTileSchedulerILi128ELi160ELi256ELi128ELb1ELb1ELb1ELb1ELb0ELb1EEEEEEEEEvNT_6ParamsE,"ax",@progbits
	.align	128
.text._ZN7cutlass13device_kernelIN5flash11enable_sm90INS1_16FlashAttnFwdSm90INS1_25CollectiveMainloopFwdSm90ILi2EN4cute5tupleIJNS5_1CILi1EEES8_S8_EEENS6_IJNS7_ILi128EEENS7_ILi160EEESA_EEELi128ENS_12float_e4m3_tEfNS_4arch4Sm90ELb0ELb1ELb1ELb1ELb1ELb0ELb0ELb1ELb1ELb1ELb1ELb0EEENS1_21CollectiveEpilogueFwdINS6_IJSA_SA_SB_EEES9_NS_10bfloat16_tESF_Li256ELb1ELb1ELb1ELb1EEENS1_36VarlenDynamicPersistentTileSchedulerILi128ELi160ELi256ELi128ELb1ELb1ELb1ELb1ELb0ELb1EEEEEEEEEvNT_6ParamsE:
        .type           _ZN7cutlass13device_kernelIN5flash11enable_sm90INS1_16FlashAttnFwdSm90INS1_25CollectiveMainloopFwdSm90ILi2EN4cute5tupleIJNS5_1CILi1EEES8_S8_EEENS6_IJNS7_ILi128EEENS7_ILi160EEESA_EEELi128ENS_12float_e4m3_tEfNS_4arch4Sm90ELb0ELb1ELb1ELb1ELb1ELb0ELb0ELb1ELb1ELb1ELb1ELb0EEENS1_21CollectiveEpilogueFwdINS6_IJSA_SA_SB_EEES9_NS_10bfloat16_tESF_Li256ELb1ELb1ELb1ELb1EEENS1_36VarlenDynamicPersistentTileSchedulerILi128ELi160ELi256ELi128ELb1ELb1ELb1ELb1ELb0ELb1EEEEEEEEEvNT_6ParamsE,@function
        .size           _ZN7cutlass13device_kernelIN5flash11enable_sm90INS1_16FlashAttnFwdSm90INS1_25CollectiveMainloopFwdSm90ILi2EN4cute5tupleIJNS5_1CILi1EEES8_S8_EEENS6_IJNS7_ILi128EEENS7_ILi160EEESA_EEELi128ENS_12float_e4m3_tEfNS_4arch4Sm90ELb0ELb1ELb1ELb1ELb1ELb0ELb0ELb1ELb1ELb1ELb1ELb0EEENS1_21CollectiveEpilogueFwdINS6_IJSA_SA_SB_EEES9_NS_10bfloat16_tESF_Li256ELb1ELb1ELb1ELb1EEENS1_36VarlenDynamicPersistentTileSchedulerILi128ELi160ELi256ELi128ELb1ELb1ELb1ELb1ELb0ELb1EEEEEEEEEvNT_6ParamsE,(.L_x_13 - _ZN7cutlass13device_kernelIN5flash11enable_sm90INS1_16FlashAttnFwdSm90INS1_25CollectiveMainloopFwdSm90ILi2EN4cute5tupleIJNS5_1CILi1EEES8_S8_EEENS6_IJNS7_ILi128EEENS7_ILi160EEESA_EEELi128ENS_12float_e4m3_tEfNS_4arch4Sm90ELb0ELb1ELb1ELb1ELb1ELb0ELb0ELb1ELb1ELb1ELb1ELb0EEENS1_21CollectiveEpilogueFwdINS6_IJSA_SA_SB_EEES9_NS_10bfloat16_tESF_Li256ELb1ELb1ELb1ELb1EEENS1_36VarlenDynamicPersistentTileSchedulerILi128ELi160ELi256ELi128ELb1ELb1ELb1ELb1ELb0ELb1EEEEEEEEEvNT_6ParamsE)
        .other          _ZN7cutlass13device_kernelIN5flash11enable_sm90INS1_16FlashAttnFwdSm90INS1_25CollectiveMainloopFwdSm90ILi2EN4cute5tupleIJNS5_1CILi1EEES8_S8_EEENS6_IJNS7_ILi128EEENS7_ILi160EEESA_EEELi128ENS_12float_e4m3_tEfNS_4arch4Sm90ELb0ELb1ELb1ELb1ELb1ELb0ELb0ELb1ELb1ELb1ELb1ELb0EEENS1_21CollectiveEpilogueFwdINS6_IJSA_SA_SB_EEES9_NS_10bfloat16_tESF_Li256ELb1ELb1ELb1ELb1EEENS1_36VarlenDynamicPersistentTileSchedulerILi128ELi160ELi256ELi128ELb1ELb1ELb1ELb1ELb0ELb1EEEEEEEEEvNT_6ParamsE,@"STO_CUDA_ENTRY STV_DEFAULT"
_ZN7cutlass13device_kernelIN5flash11enable_sm90INS1_16FlashAttnFwdSm90INS1_25CollectiveMainloopFwdSm90ILi2EN4cute5tupleIJNS5_1CILi1EEES8_S8_EEENS6_IJNS7_ILi128EEENS7_ILi160EEESA_EEELi128ENS_12float_e4m3_tEfNS_4arch4Sm90ELb0ELb1ELb1ELb1ELb1ELb0ELb0ELb1ELb1ELb1ELb1ELb0EEENS1_21CollectiveEpilogueFwdINS6_IJSA_SA_SB_EEES9_NS_10bfloat16_tESF_Li256ELb1ELb1ELb1ELb1EEENS1_36VarlenDynamicPersistentTileSchedulerILi128ELi160ELi256ELi128ELb1ELb1ELb1ELb1ELb0ELb1EEEEEEEEEvNT_6ParamsE:
[----:B------:R-:W-:Y:S01]  /*0000*/  LDC R1, c[0x0][0x37c] ;  /* 0x0000df00ff017b82 */ /* 0x000fe20000000800 */
[----:B------:R-:W-:Y:S05]  /*0010*/  EXIT ;  /* 0x000000000000794d */ /* 0x000fea0003800000 */
.L_x_4:
        /* <DEDUP_REMOVED lines=14> */
.L_x_13:


//--------------------- .text._ZN7cutlass13device_kernelIN5flash11enable_sm90INS1_16FlashAttnFwdSm90INS1_25CollectiveMainloopFwdSm90ILi2EN4cute5tupleIJNS5_1CILi1EEES8_S8_EEENS6_IJNS7_ILi128EEENS7_ILi160EEESA_EEELi128ENS_12float_e4m3_tEfNS_4arch4Sm90ELb0ELb1ELb1ELb1ELb1ELb1ELb0ELb1ELb1ELb1ELb1ELb0EEENS1_21CollectiveEpilogueFwdINS6_IJSA_SA_SB_EEES9_NS_10bfloat16_tESF_Li256ELb1ELb1ELb1ELb1EEENS1_36VarlenDynamicPersistentTileSchedulerILi128ELi160ELi256ELi128ELb1ELb1ELb1ELb1ELb0ELb1EEEEEEEEEvNT_6ParamsE --------------------------
	.section	.text._ZN7cutlass13device_kernelIN5flash11enable_sm90INS1_16FlashAttnFwdSm90INS1_25CollectiveMainloopFwdSm90ILi2EN4cute5tupleIJNS5_1CILi1EEES8_S8_EEENS6_IJNS7_ILi128EEENS7_ILi160EEESA_EEELi128ENS_12float_e4m3_tEfNS_4arch4Sm90ELb0ELb1ELb1ELb1ELb1ELb1ELb0ELb1ELb1ELb1ELb1ELb0EEENS1_21CollectiveEpilogueFwdINS6_IJSA_SA_SB_EEES9_NS_10bfloat16_tESF_Li256ELb1ELb1ELb1ELb1EEENS1_36VarlenDynamicPersistentTileSchedulerILi128ELi160ELi256ELi128ELb1ELb1ELb1ELb1ELb0ELb1EEEEEEEEEvNT_6ParamsE,"ax",@progbits
	.align	128
.text._ZN7cutlass13device_kernelIN5flash11enable_sm90INS1_16FlashAttnFwdSm90INS1_25CollectiveMainloopFwdSm90ILi2EN4cute5tupleIJNS5_1CILi1EEES8_S8_EEENS6_IJNS7_ILi128EEENS7_ILi160EEESA_EEELi128ENS_12float_e4m3_tEfNS_4arch4Sm90ELb0ELb1ELb1ELb1ELb1ELb1ELb0ELb1ELb1ELb1ELb1ELb0EEENS1_21CollectiveEpilogueFwdINS6_IJSA_SA_SB_EEES9_NS_10bfloat16_tESF_Li256ELb1ELb1ELb1ELb1EEENS1_36VarlenDynamicPersistentTileSchedulerILi128ELi160ELi256ELi128ELb1ELb1ELb1ELb1ELb0ELb1EEEEEEEEEvNT_6ParamsE:
        .type           _ZN7cutlass13device_kernelIN5flash11enable_sm90INS1_16FlashAttnFwdSm90INS1_25CollectiveMainloopFwdSm90ILi2EN4cute5tupleIJNS5_1CILi1EEES8_S8_EEENS6_IJNS7_ILi128EEENS7_ILi160EEESA_EEELi128ENS_12float_e4m3_tEfNS_4arch4Sm90ELb0ELb1ELb1ELb1ELb1ELb1ELb0ELb1ELb1ELb1ELb1ELb0EEENS1_21CollectiveEpilogueFwdINS6_IJSA_SA_SB_EEES9_NS_10bfloat16_tESF_Li256ELb1ELb1ELb1ELb1EEENS1_36VarlenDynamicPersistentTileSchedulerILi128ELi160ELi256ELi128ELb1ELb1ELb1ELb1ELb0ELb1EEEEEEEEEvNT_6ParamsE,@function
        .size           _ZN7cutlass13device_kernelIN5flash11enable_sm90INS1_16FlashAttnFwdSm90INS1_25CollectiveMainloopFwdSm90ILi2EN4cute5tupleIJNS5_1CILi1EEES8_S8_EEENS6_IJNS7_ILi128EEENS7_ILi160EEESA_EEELi128ENS_12float_e4m3_tEfNS_4arch4Sm90ELb0ELb1ELb1ELb1ELb1ELb1ELb0ELb1ELb1ELb1ELb1ELb0EEENS1_21CollectiveEpilogueFwdINS6_IJSA_SA_SB_EEES9_NS_10bfloat16_tESF_Li256ELb1ELb1ELb1ELb1EEENS1_36VarlenDynamicPersistentTileSchedulerILi128ELi160ELi256ELi128ELb1ELb1ELb1ELb1ELb0ELb1EEEEEEEEEvNT_6ParamsE,(.L_x_14 - _ZN7cutlass13device_kernelIN5flash11enable_sm90INS1_16FlashAttnFwdSm90INS1_25CollectiveMainloopFwdSm90ILi2EN4cute5tupleIJNS5_1CILi1EEES8_S8_EEENS6_IJNS7_ILi128EEENS7_ILi160EEESA_EEELi128ENS_12float_e4m3_tEfNS_4arch4Sm90ELb0ELb1ELb1ELb1ELb1ELb1ELb0ELb1ELb1ELb1ELb1ELb0EEENS1_21CollectiveEpilogueFwdINS6_IJSA_SA_SB_EEES9_NS_10bfloat16_tESF_Li256ELb1ELb1ELb1ELb1EEENS1_36VarlenDynamicPersistentTileSchedulerILi128ELi160ELi256ELi128ELb1ELb1ELb1ELb1ELb0ELb1EEEEEEEEEvNT_6ParamsE)
        .other          _ZN7cutlass13device_kernelIN5flash11enable_sm90INS1_16FlashAttnFwdSm90INS1_25CollectiveMainloopFwdSm90ILi2EN4cute5tupleIJNS5_1CILi1EEES8_S8_EEENS6_IJNS7_ILi128EEENS7_ILi160EEESA_EEELi128ENS_12float_e4m3_tEfNS_4arch4Sm90ELb0ELb1ELb1ELb1ELb1ELb1ELb0ELb1ELb1ELb1ELb1ELb0EEENS1_21CollectiveEpilogueFwdINS6_IJSA_SA_SB_EEES9_NS_10bfloat16_tESF_Li256ELb1ELb1ELb1ELb1EEENS1_36VarlenDynamicPersistentTileSchedulerILi128ELi160ELi256ELi128ELb1ELb1ELb1ELb1ELb0ELb1EEEEEEEEEvNT_6ParamsE,@"STO_CUDA_ENTRY STV_DEFAULT"
_ZN7cutlass13device_kernelIN5flash11enable_sm90INS1_16FlashAttnFwdSm90INS1_25CollectiveMainloopFwdSm90ILi2EN4cute5tupleIJNS5_1CILi1EEES8_S8_EEENS6_IJNS7_ILi128EEENS7_ILi160EEESA_EEELi128ENS_12float_e4m3_tEfNS_4arch4Sm90ELb0ELb1ELb1ELb1ELb1ELb1ELb0ELb1ELb1ELb1ELb1ELb0EEENS1_21CollectiveEpilogueFwdINS6_IJSA_SA_SB_EEES9_NS_10bfloat16_tESF_Li256ELb1ELb1ELb1ELb1EEENS1_36VarlenDynamicPersistentTileSchedulerILi128ELi160ELi256ELi128ELb1ELb1ELb1ELb1ELb0ELb1EEEEEEEEEvNT_6ParamsE:
[----:B------:R-:W-:Y:S01]  /*0000*/  LDC R1, c[0x0][0x37c] ;  /* 0x0000df00ff017b82 */ /* 0x000fe20000000800 */
[----:B------:R-:W-:Y:S05]  /*0010*/  EXIT ;  /* 0x000000000000794d */ /* 0x000fea0003800000 */
.L_x_5:
        /* <DEDUP_REMOVED lines=14> */
.L_x_14:


//--------------------- .text._ZN7cutlass13device_kernelIN5flash11enable_sm90INS1_16FlashAttnFwdSm90INS1_25CollectiveMainloopFwdSm90ILi2EN4cute5tupleIJNS5_1CILi1EEES8_S8_EEENS6_IJNS7_ILi128EEENS7_ILi160EEESA_EEELi128ENS_12float_e4m3_tEfNS_4arch4Sm90ELb1ELb0ELb1ELb0ELb1ELb0ELb0ELb1ELb1ELb1ELb1ELb0EEENS1_21CollectiveEpilogueFwdINS6_IJSA_SA_SB_EEES9_NS_10bfloat16_tESF_Li256ELb0ELb1ELb1ELb1EEENS1_19SingleTileSchedulerILb0ELb1ELb1ELi128EEEEEEEEEvNT_6ParamsE --------------------------
	.section	.text._ZN7cutlass13device_kernelIN5flash11enable_sm90INS1_16FlashAttnFwdSm90INS1_25CollectiveMainloopFwdSm90ILi2EN4cute5tupleIJNS5_1CILi1EEES8_S8_EEENS6_IJNS7_ILi128EEENS7_ILi160EEESA_EEELi128ENS_12float_e4m3_tEfNS_4arch4Sm90ELb1ELb0ELb1ELb0ELb1ELb0ELb0ELb1ELb1ELb1ELb1ELb0EEENS1_21CollectiveEpilogueFwdINS6_IJSA_SA_SB_EEES9_NS_10bfloat16_tESF_Li256ELb0ELb1ELb1ELb1EEENS1_19SingleTileSchedulerILb0ELb1ELb1ELi128EEEEEEEEEvNT_6ParamsE,"ax",@progbits
	.align	128
.text._ZN7cutlass13device_kernelIN5flash11enable_sm90INS1_16FlashAttnFwdSm90INS1_25CollectiveMainloopFwdSm90ILi2EN4cute5tupleIJNS5_1CILi1EEES8_S8_EEENS6_IJNS7_ILi128EEENS7_ILi160EEESA_EEELi128ENS_12float_e4m3_tEfNS_4arch4Sm90ELb1ELb0ELb1ELb0ELb1ELb0ELb0ELb1ELb1ELb1ELb1ELb0EEENS1_21CollectiveEpilogueFwdINS6_IJSA_SA_SB_EEES9_NS_10bfloat16_tESF_Li256ELb0ELb1ELb1ELb1EEENS1_19SingleTileSchedulerILb0ELb1ELb1ELi128EEEEEEEEEvNT_6ParamsE:
        .type           _ZN7cutlass13device_kernelIN5flash11enable_sm90INS1_16FlashAttnFwdSm90INS1_25CollectiveMainloopFwdSm90ILi2EN4cute5tupleIJNS5_1CILi1EEES8_S8_EEENS6_IJNS7_ILi128EEENS7_ILi160EEESA_EEELi128ENS_12float_e4m3_tEfNS_4arch4Sm90ELb1ELb0ELb1ELb0ELb1ELb0ELb0ELb1ELb1ELb1ELb1ELb0EEENS1_21CollectiveEpilogueFwdINS6_IJSA_SA_SB_EEES9_NS_10bfloat16_tESF_Li256ELb0ELb1ELb1ELb1EEENS1_19SingleTileSchedulerILb0ELb1ELb1ELi128EEEEEEEEEvNT_6ParamsE,@function
        .size           _ZN7cutlass13device_kernelIN5flash11enable_sm90INS1_16FlashAttnFwdSm90INS1_25CollectiveMainloopFwdSm90ILi2EN4cute5tupleIJNS5_1CILi1EEES8_S8_EEENS6_IJNS7_ILi128EEENS7_ILi160EEESA_EEELi128ENS_12float_e4m3_tEfNS_4arch4Sm90ELb1ELb0ELb1ELb0ELb1ELb0ELb0ELb1ELb1ELb1ELb1ELb0EEENS1_21CollectiveEpilogueFwdINS6_IJSA_SA_SB_EEES9_NS_10bfloat16_tESF_Li256ELb0ELb1ELb1ELb1EEENS1_19SingleTileSchedulerILb0ELb1ELb1ELi128EEEEEEEEEvNT_6ParamsE,(.L_x_15 - _ZN7cutlass13device_kernelIN5flash11enable_sm90INS1_16FlashAttnFwdSm90INS1_25CollectiveMainloopFwdSm90ILi2EN4cute5tupleIJNS5_1CILi1EEES8_S8_EEENS6_IJNS7_ILi128EEENS7_ILi160EEESA_EEELi128ENS_12float_e4m3_tEfNS_4arch4Sm90ELb1ELb0ELb1ELb0ELb1ELb0ELb0ELb1ELb1ELb1ELb1ELb0EEENS1_21CollectiveEpilogueFwdINS6_IJSA_SA_SB_EEES9_NS_10bfloat16_tESF_Li256ELb0ELb1ELb1ELb1EEENS1_19SingleTileSchedulerILb0ELb1ELb1ELi128EEEEEEEEEvNT_6ParamsE)
        .other          _ZN7cutlass13device_kernelIN5flash11enable_sm90INS1_16FlashAttnFwdSm90INS1_25CollectiveMainloopFwdSm90ILi2EN4cute5tupleIJNS5_1CILi1EEES8_S8_EEENS6_IJNS7_ILi128EEENS7_ILi160EEESA_EEELi128ENS_12float_e4m3_tEfNS_4arch4Sm90ELb1ELb0ELb1ELb0ELb1ELb0ELb0ELb1ELb1ELb1ELb1ELb0EEENS1_21CollectiveEpilogueFwdINS6_IJSA_SA_SB_EEES9_NS_10bfloat16_tESF_Li256ELb0ELb1ELb1ELb1EEENS1_19SingleTileSchedulerILb0ELb1ELb1ELi128EEEEEEEEEvNT_6ParamsE,@"STO_CUDA_ENTRY STV_DEFAULT"
_ZN7cutlass13device_kernelIN5flash11enable_sm90INS1_16FlashAttnFwdSm90INS1_25CollectiveMainloopFwdSm90ILi2EN4cute5tupleIJNS5_1CILi1EEES8_S8_EEENS6_IJNS7_ILi128EEENS7_ILi160EEESA_EEELi128ENS_12float_e4m3_tEfNS_4arch4Sm90ELb1ELb0ELb1ELb0ELb1ELb0ELb0ELb1ELb1ELb1ELb1ELb0EEENS1_21CollectiveEpilogueFwdINS6_IJSA_SA_SB_EEES9_NS_10bfloat16_tESF_Li256ELb0ELb1ELb1ELb1EEENS1_19SingleTileSchedulerILb0ELb1ELb1ELi128EEEEEEEEEvNT_6ParamsE:
[----:B------:R-:W-:Y:S01]  /*0000*/  LDC R1, c[0x0][0x37c] ;  /* 0x0000df00ff017b82 */ /* 0x000fe20000000800 */
[----:B------:R-:W-:Y:S05]  /*0010*/  EXIT ;  /* 0x000000000000794d */ /* 0x000fea0003800000 */
.L_x_6:
        /* <DEDUP_REMOVED lines=14> */
.L_x_15:


//--------------------- .text._ZN7cutlass13device_kernelIN5flash11enable_sm90INS1_16FlashAttnFwdSm90INS1_25CollectiveMainloopFwdSm90ILi2EN4cute5tupleIJNS5_1CILi1EEES8_S8_EEENS6_IJNS7_ILi128EEENS7_ILi160EEESA_EEELi128ENS_12float_e4m3_tEfNS_4arch4Sm90ELb1ELb0ELb1ELb1ELb1ELb0ELb0ELb1ELb1ELb1ELb1ELb0EEENS1_21CollectiveEpilogueFwdINS6_IJSA_SA_SB_EEES9_NS_10bfloat16_tESF_Li256ELb1ELb1ELb1ELb1EEENS1_36VarlenDynamicPersistentTileSchedulerILi128ELi160ELi256ELi128ELb1ELb1ELb1ELb1ELb1ELb1EEEEEEEEEvNT_6ParamsE --------------------------
	.section	.text._ZN7cutlass13device_kernelIN5flash11enable_sm90INS1_16FlashAttnFwdSm90INS1_25CollectiveMainloopFwdSm90ILi2EN4cute5tupleIJNS5_1CILi1EEES8_S8_EEENS6_IJNS7_ILi128EEENS7_ILi160EEESA_EEELi128ENS_12float_e4m3_tEfNS_4arch4Sm90ELb1ELb0ELb1ELb1ELb1ELb0ELb0ELb1ELb1ELb1ELb1ELb0EEENS1_21CollectiveEpilogueFwdINS6_IJSA_SA_SB_EEES9_NS_10bfloat16_tESF_Li256ELb1ELb1ELb1ELb1EEENS1_36VarlenDynamicPersistentTileSchedulerILi128ELi160ELi256ELi128ELb1ELb1ELb1ELb1ELb1ELb1EEEEEEEEEvNT_6ParamsE,"ax",@progbits
	.align	128
.text._ZN7cutlass13device_kernelIN5flash11enable_sm90INS1_16FlashAttnFwdSm90INS1_25CollectiveMainloopFwdSm90ILi2EN4cute5tupleIJNS5_1CILi1EEES8_S8_EEENS6_IJNS7_ILi128EEENS7_ILi160EEESA_EEELi128ENS_12float_e4m3_tEfNS_4arch4Sm90ELb1ELb0ELb1ELb1ELb1ELb0ELb0ELb1ELb1ELb1ELb1ELb0EEENS1_21CollectiveEpilogueFwdINS6_IJSA_SA_SB_EEES9_NS_10bfloat16_tESF_Li256ELb1ELb1ELb1ELb1EEENS1_36VarlenDynamicPersistentTileSchedulerILi128ELi160ELi256ELi128ELb1ELb1ELb1ELb1ELb1ELb1EEEEEEEEEvNT_6ParamsE:
        .type           _ZN7cutlass13device_kernelIN5flash11enable_sm90INS1_16FlashAttnFwdSm90INS1_25CollectiveMainloopFwdSm90ILi2EN4cute5tupleIJNS5_1CILi1EEES8_S8_EEENS6_IJNS7_ILi128EEENS7_ILi160EEESA_EEELi128ENS_12float_e4m3_tEfNS_4arch4Sm90ELb1ELb0ELb1ELb1ELb1ELb0ELb0ELb1ELb1ELb1ELb1ELb0EEENS1_21CollectiveEpilogueFwdINS6_IJSA_SA_SB_EEES9_NS_10bfloat16_tESF_Li256ELb1ELb1ELb1ELb1EEENS1_36VarlenDynamicPersistentTileSchedulerILi128ELi160ELi256ELi128ELb1ELb1ELb1ELb1ELb1ELb1EEEEEEEEEvNT_6ParamsE,@function
        .size           _ZN7cutlass13device_kernelIN5flash11enable_sm90INS1_16FlashAttnFwdSm90INS1_25CollectiveMainloopFwdSm90ILi2EN4cute5tupleIJNS5_1CILi1EEES8_S8_EEENS6_IJNS7_ILi128EEENS7_ILi160EEESA_EEELi128ENS_12float_e4m3_tEfNS_4arch4Sm90ELb1ELb0ELb1ELb1ELb1ELb0ELb0ELb1ELb1ELb1ELb1ELb0EEENS1_21CollectiveEpilogueFwdINS6_IJSA_SA_SB_EEES9_NS_10bfloat16_tESF_Li256ELb1ELb1ELb1ELb1EEENS1_36VarlenDynamicPersistentTileSchedulerILi128ELi160ELi256ELi128ELb1ELb1ELb1ELb1ELb1ELb1EEEEEEEEEvNT_6ParamsE,(.L_x_16 - _ZN7cutlass13device_kernelIN5flash11enable_sm90INS1_16FlashAttnFwdSm90INS1_25CollectiveMainloopFwdSm90ILi2EN4cute5tupleIJNS5_1CILi1EEES8_S8_EEENS6_IJNS7_ILi128EEENS7_ILi160EEESA_EEELi128ENS_12float_e4m3_tEfNS_4arch4Sm90ELb1ELb0ELb1ELb1ELb1ELb0ELb0ELb1ELb1ELb1ELb1ELb0EEENS1_21CollectiveEpilogueFwdINS6_IJSA_SA_SB_EEES9_NS_10bfloat16_tESF_Li256ELb1ELb1ELb1ELb1EEENS1_36VarlenDynamicPersistentTileSchedulerILi128ELi160ELi256ELi128ELb1ELb1ELb1ELb1ELb1ELb1EEEEEEEEEvNT_6ParamsE)
        .other          _ZN7cutlass13device_kernelIN5flash11enable_sm90INS1_16FlashAttnFwdSm90INS1_25CollectiveMainloopFwdSm90ILi2EN4cute5tupleIJNS5_1CILi1EEES8_S8_EEENS6_IJNS7_ILi128EEENS7_ILi160EEESA_EEELi128ENS_12float_e4m3_tEfNS_4arch4Sm90ELb1ELb0ELb1ELb1ELb1ELb0ELb0ELb1ELb1ELb1ELb1ELb0EEENS1_21CollectiveEpilogueFwdINS6_IJSA_SA_SB_EEES9_NS_10bfloat16_tESF_Li256ELb1ELb1ELb1ELb1EEENS1_36VarlenDynamicPersistentTileSchedulerILi128ELi160ELi256ELi128ELb1ELb1ELb1ELb1ELb1ELb1EEEEEEEEEvNT_6ParamsE,@"STO_CUDA_ENTRY STV_DEFAULT"
_ZN7cutlass13device_kernelIN5flash11enable_sm90INS1_16FlashAttnFwdSm90INS1_25CollectiveMainloopFwdSm90ILi2EN4cute5tupleIJNS5_1CILi1EEES8_S8_EEENS6_IJNS7_ILi128EEENS7_ILi160EEESA_EEELi128ENS_12float_e4m3_tEfNS_4arch4Sm90ELb1ELb0ELb1ELb1ELb1ELb0ELb0ELb1ELb1ELb1ELb1ELb0EEENS1_21CollectiveEpilogueFwdINS6_IJSA_SA_SB_EEES9_NS_10bfloat16_tESF_Li256ELb1ELb1ELb1ELb1EEENS1_36VarlenDynamicPersistentTileSchedulerILi128ELi160ELi256ELi128ELb1ELb1ELb1ELb1ELb1ELb1EEEEEEEEEvNT_6ParamsE:
[----:B------:R-:W-:Y:S01]  /*0000*/  LDC R1, c[0x0][0x37c] ;  /* 0x0000df00ff017b82 */ /* 0x000fe20000000800 */
[----:B------:R-:W-:Y:S05]  /*0010*/  EXIT ;  /* 0x000000000000794d */ /* 0x000fea0003800000 */
.L_x_7:
        /* <DEDUP_REMOVED lines=14> */
.L_x_16:


//--------------------- .text._ZN7cutlass13device_kernelIN5flash11enable_sm90INS1_16FlashAttnFwdSm90INS1_25CollectiveMainloopFwdSm90ILi2EN4cute5tupleIJNS5_1CILi1EEES8_S8_EEENS6_IJNS7_ILi128EEENS7_ILi160EEESA_EEELi128ENS_12float_e4m3_tEfNS_4arch4Sm90ELb1ELb0ELb1ELb1ELb1ELb1ELb0ELb1ELb1ELb1ELb1ELb0EEENS1_21CollectiveEpilogueFwdINS6_IJSA_SA_SB_EEES9_NS_10bfloat16_tESF_Li256ELb1ELb1ELb1ELb1EEENS1_36VarlenDynamicPersistentTileSchedulerILi128ELi160ELi256ELi128ELb1ELb1ELb1ELb1ELb1ELb1EEEEEEEEEvNT_6ParamsE --------------------------
	.section	.text._ZN7cutlass13device_kernelIN5flash11enable_sm90INS1_16FlashAttnFwdSm90INS1_25CollectiveMainloopFwdSm90ILi2EN4cute5tupleIJNS5_1CILi1EEES8_S8_EEENS6_IJNS7_ILi128EEENS7_ILi160EEESA_EEELi128ENS_12float_e4m3_tEfNS_4arch4Sm90ELb1ELb0ELb1ELb1ELb1ELb1ELb0ELb1ELb1ELb1ELb1ELb0EEENS1_21CollectiveEpilogueFwdINS6_IJSA_SA_SB_EEES9_NS_10bfloat16_tESF_Li256ELb1ELb1ELb1ELb1EEENS1_36VarlenDynamicPersistentTileSchedulerILi128ELi160ELi256ELi128ELb1ELb1ELb1ELb1ELb1ELb1EEEEEEEEEvNT_6ParamsE,"ax",@progbits
	.align	128
.text._ZN7cutlass13device_kernelIN5flash11enable_sm90INS1_16FlashAttnFwdSm90INS1_25CollectiveMainloopFwdSm90ILi2EN4cute5tupleIJNS5_1CILi1EEES8_S8_EEENS6_IJNS7_ILi128EEENS7_ILi160EEESA_EEELi128ENS_12float_e4m3_tEfNS_4arch4Sm90ELb1ELb0ELb1ELb1ELb1ELb1ELb0ELb1ELb1ELb1ELb1ELb0EEENS1_21CollectiveEpilogueFwdINS6_IJSA_SA_SB_EEES9_NS_10bfloat16_tESF_Li256ELb1ELb1ELb1ELb1EEENS1_36VarlenDynamicPersistentTileSchedulerILi128ELi160ELi256ELi128ELb1ELb1ELb1ELb1ELb1ELb1EEEEEEEEEvNT_6ParamsE:
        .type           _ZN7cutlass13device_kernelIN5flash11enable_sm90INS1_16FlashAttnFwdSm90INS1_25CollectiveMainloopFwdSm90ILi2EN4cute5tupleIJNS5_1CILi1EEES8_S8_EEENS6_IJNS7_ILi128EEENS7_ILi160EEESA_EEELi128ENS_12float_e4m3_tEfNS_4arch4Sm90ELb1ELb0ELb1ELb1ELb1ELb1ELb0ELb1ELb1ELb1ELb1ELb0EEENS1_21CollectiveEpilogueFwdINS6_IJSA_SA_SB_EEES9_NS_10bfloat16_tESF_Li256ELb1ELb1ELb1ELb1EEENS1_36VarlenDynamicPersistentTileSchedulerILi128ELi160ELi256ELi128ELb1ELb1ELb1ELb1ELb1ELb1EEEEEEEEEvNT_6ParamsE,@function
        .size           _ZN7cutlass13device_kernelIN5flash11enable_sm90INS1_16FlashAttnFwdSm90INS1_25CollectiveMainloopFwdSm90ILi2EN4cute5tupleIJNS5_1CILi1EEES8_S8_EEENS6_IJNS7_ILi128EEENS7_ILi160EEESA_EEELi128ENS_12float_e4m3_tEfNS_4arch4Sm90ELb1ELb0ELb1ELb1ELb1ELb1ELb0ELb1ELb1ELb1ELb1ELb0EEENS1_21CollectiveEpilogueFwdINS6_IJSA_SA_SB_EEES9_NS_10bfloat16_tESF_Li256ELb1ELb1ELb1ELb1EEENS1_36VarlenDynamicPersistentTileSchedulerILi128ELi160ELi256ELi128ELb1ELb1ELb1ELb1ELb1ELb1EEEEEEEEEvNT_6ParamsE,(.L_x_17 - _ZN7cutlass13device_kernelIN5flash11enable_sm90INS1_16FlashAttnFwdSm90INS1_25CollectiveMainloopFwdSm90ILi2EN4cute5tupleIJNS5_1CILi1EEES8_S8_EEENS6_IJNS7_ILi128EEENS7_ILi160EEESA_EEELi128ENS_12float_e4m3_tEfNS_4arch4Sm90ELb1ELb0ELb1ELb1ELb1ELb1ELb0ELb1ELb1ELb1ELb1ELb0EEENS1_21CollectiveEpilogueFwdINS6_IJSA_SA_SB_EEES9_NS_10bfloat16_tESF_Li256ELb1ELb1ELb1ELb1EEENS1_36VarlenDynamicPersistentTileSchedulerILi128ELi160ELi256ELi128ELb1ELb1ELb1ELb1ELb1ELb1EEEEEEEEEvNT_6ParamsE)
        .other          _ZN7cutlass13device_kernelIN5flash11enable_sm90INS1_16FlashAttnFwdSm90INS1_25CollectiveMainloopFwdSm90ILi2EN4cute5tupleIJNS5_1CILi1EEES8_S8_EEENS6_IJNS7_ILi128EEENS7_ILi160EEESA_EEELi128ENS_12float_e4m3_tEfNS_4arch4Sm90ELb1ELb0ELb1ELb1ELb1ELb1ELb0ELb1ELb1ELb1ELb1ELb0EEENS1_21CollectiveEpilogueFwdINS6_IJSA_SA_SB_EEES9_NS_10bfloat16_tESF_Li256ELb1ELb1ELb1ELb1EEENS1_36VarlenDynamicPersistentTileSchedulerILi128ELi160ELi256ELi128ELb1ELb1ELb1ELb1ELb1ELb1EEEEEEEEEvNT_6ParamsE,@"STO_CUDA_ENTRY STV_DEFAULT"
_ZN7cutlass13device_kernelIN5flash11enable_sm90INS1_16FlashAttnFwdSm90INS1_25CollectiveMainloopFwdSm90ILi2EN4cute5tupleIJNS5_1CILi1EEES8_S8_EEENS6_IJNS7_ILi128EEENS7_ILi160EEESA_EEELi128ENS_12float_e4m3_tEfNS_4arch4Sm90ELb1ELb0ELb1ELb1ELb1ELb1ELb0ELb1ELb1ELb1ELb1ELb0EEENS1_21CollectiveEpilogueFwdINS6_IJSA_SA_SB_EEES9_NS_10bfloat16_tESF_Li256ELb1ELb1ELb1ELb1EEENS1_36VarlenDynamicPersistentTileSchedulerILi128ELi160ELi256ELi128ELb1ELb1ELb1ELb1ELb1ELb1EEEEEEEEEvNT_6ParamsE:
[----:B------:R-:W-:Y:S01]  /*0000*/  LDC R1, c[0x0][0x37c] ;  /* 0x0000df00ff017b82 */ /* 0x000fe20000000800 */
[----:B------:R-:W-:Y:S05]  /*0010*/  EXIT ;  /* 0x000000000000794d */ /* 0x000fea0003800000 */
.L_x_8:
        /* <DEDUP_REMOVED lines=14> */
.L_x_17:


//--------------------- .nv.shared.reserved.0     --------------------------
	.section	.nv.shared.reserved.0,"aw",@nobits
	.weak		__nv_reservedSMEM_offset_0_alias
	.size		__nv_reservedSMEM_offset_0_alias, 0, 64
	.other		__nv_reservedSMEM_offset_0_alias,@"STO_CUDA_RESERVED_SHARED STV_DEFAULT"
__nv_reservedSMEM_offset_0_alias:
	.zero		0
	.zero		64


//--------------------- .nv.global                --------------------------
	.section	.nv.global,"aw",@nobits
.nv.global:
	.type		_ZN86_INTERNAL_81332fa7_50_flash_fwd_hdim128_e4m3_paged_split_softcap_sm90_cu_9d2915ae_29054cute1_E,@object
	.size		_ZN86_INTERNAL_81332fa7_50_flash_fwd_hdim128_e4m3_paged_split_softcap_sm90_cu_9d2915ae_29054cute1_E,(_ZN86_INTERNAL_81332fa7_50_flash_fwd_hdim128_e4m3_paged_split_softcap_sm90_cu_9d2915ae_29054cuda3std3__45__cpo6cbeginE - _ZN86_INTERNAL_81332fa7_50_flash_fwd_hdim128_e4m3_paged_split_softcap_sm90_cu_9d2915ae_29054cute1_E)
_ZN86_INTERNAL_81332fa7_50_flash_fwd_hdim128_e4m3_paged_split_softcap_sm90_cu_9d2915ae_29054cute1_E:
	.zero		1
	.type		_ZN86_INTERNAL_81332fa7_50_flash_fwd_hdim128_e4m3_paged_split_softcap_sm90_cu_9d2915ae_29054cuda3std3__45__cpo6cbeginE,@object
	.size		_ZN86_INTERNAL_81332fa7_50_flash_fwd_hdim128_e4m3_paged_split_softcap_sm90_cu_9d2915ae_29054cuda3std3__45__cpo6cbeginE,(_ZN86_INTERNAL_81332fa7_50_flash_fwd_hdim128_e4m3_paged_split_softcap_sm90_cu_9d2915ae_29054cuda3std3__48in_placeE - _ZN86_INTERNAL_81332fa7_50_flash_fwd_hdim128_e4m3_paged_split_softcap_sm90_cu_9d2915ae_29054cuda3std3__45__cpo6cbeginE)
_ZN86_INTERNAL_81332fa7_50_flash_fwd_hdim128_e4m3_paged_split_softcap_sm90_cu_9d2915ae_29054cuda3std3__45__cpo6cbeginE:
	.zero		1
	.type		_ZN86_INTERNAL_81332fa7_50_flash_fwd_hdim128_e4m3_paged_split_softcap_sm90_cu_9d2915ae_29054cuda3std3__48in_placeE,@object
	.size		_ZN86_INTERNAL_81332fa7_50_flash_fwd_hdim128_e4m3_paged_split_softcap_sm90_cu_9d2915ae_29054cuda3std3__48in_placeE,(_ZN86_INTERNAL_81332fa7_50_flash_fwd_hdim128_e4m3_paged_split_softcap_sm90_cu_9d2915ae_29054cuda3std6ranges3__45__cpo9iter_moveE - _ZN86_INTERNAL_81332fa7_50_flash_fwd_hdim128_e4m3_paged_split_softcap_sm90_cu_9d2915ae_29054cuda3std3__48in_placeE)
_ZN86_INTERNAL_81332fa7_50_flash_fwd_hdim128_e4m3_paged_split_softcap_sm90_cu_9d2915ae_29054cuda3std3__48in_placeE:
	.zero		1
	.type		_ZN86_INTERNAL_81332fa7_50_flash_fwd_hdim128_e4m3_paged_split_softcap_sm90_cu_9d2915ae_29054cuda3std6ranges3__45__cpo9iter_moveE,@object
	.size		_ZN86_INTERNAL_81332fa7_50_flash_fwd_hdim128_e4m3_paged_split_softcap_sm90_cu_9d2915ae_29054cuda3std6ranges3__45__cpo9iter_moveE,(_ZN86_INTERNAL_81332fa7_50_flash_fwd_hdim128_e4m3_paged_split_softcap_sm90_cu_9d2915ae_29054cuda3std3__45__cpo5beginE - _ZN86_INTERNAL_81332fa7_50_flash_fwd_hdim128_e4m3_paged_split_softcap_sm90_cu_9d2915ae_29054cuda3std6ranges3__45__cpo9iter_moveE)
_ZN86_INTERNAL_81332fa7_50_flash_fwd_hdim128_e4m3_paged_split_softcap_sm90_cu_9d2915ae_29054cuda3std6ranges3__45__cpo9iter_moveE:
	.zero		1
	.type		_ZN86_INTERNAL_81332fa7_50_flash_fwd_hdim128_e4m3_paged_split_softcap_sm90_cu_9d2915ae_29054cuda3std3__45__cpo5beginE,@object
	.size		_ZN86_INTERNAL_81332fa7_50_flash_fwd_hdim128_e4m3_paged_split_softcap_sm90_cu_9d2915ae_29054cuda3std3__45__cpo5beginE,(_ZN86_INTERNAL_81332fa7_50_flash_fwd_hdim128_e4m3_paged_split_softcap_sm90_cu_9d2915ae_29054cuda3std3__488_GLOBAL__N__81332fa7_50_flash_fwd_hdim128_e4m3_paged_split_softcap_sm90_cu_9d2915ae_29056ignoreE - _ZN86_INTERNAL_81332fa7_50_flash_fwd_hdim128_e4m3_paged_split_softcap_sm90_cu_9d2915ae_29054cuda3std3__45__cpo5beginE)
_ZN86_INTERNAL_81332fa7_50_flash_fwd_hdim128_e4m3_paged_split_softcap_sm90_cu_9d2915ae_29054cuda3std3__45__cpo5beginE:
	.zero		1
	.type		_ZN86_INTERNAL_81332fa7_50_flash_fwd_hdim128_e4m3_paged_split_softcap_sm90_cu_9d2915ae_29054cuda3std3__488_GLOBAL__N__81332fa7_50_flash_fwd_hdim128_e4m3_paged_split_softcap_sm90_cu_9d2915ae_29056ignoreE,@object
	.size		_ZN86_INTERNAL_81332fa7_50_flash_fwd_hdim128_e4m3_paged_split_softcap_sm90_cu_9d2915ae_29054cuda3std3__488_GLOBAL__N__81332fa7_50_flash_fwd_hdim128_e4m3_paged_split_softcap_sm90_cu_9d2915ae_29056ignoreE,(_ZN86_INTERNAL_81332fa7_50_flash_fwd_hdim128_e4m3_paged_split_softcap_sm90_cu_9d2915ae_29054cute7productE - _ZN86_INTERNAL_81332fa7_50_flash_fwd_hdim128_e4m3_paged_split_softcap_sm90_cu_9d2915ae_29054cuda3std3__488_GLOBAL__N__81332fa7_50_flash_fwd_hdim128_e4m3_paged_split_softcap_sm90_cu_9d2915ae_29056ignoreE)
_ZN86_INTERNAL_81332fa7_50_flash_fwd_hdim128_e4m3_paged_split_softcap_sm90_cu_9d2915ae_29054cuda3std3__488_GLOBAL__N__81332fa7_50_flash_fwd_hdim128_e4m3_paged_split_softcap_sm90_cu_9d2915ae_29056ignoreE:
	.zero		1
	.type		_ZN86_INTERNAL_81332fa7_50_flash_fwd_hdim128_e4m3_paged_split_softcap_sm90_cu_9d2915ae_29054cute7productE,@object
	.size		_ZN86_INTERNAL_81332fa7_50_flash_fwd_hdim128_e4m3_paged_split_softcap_sm90_cu_9d2915ae_29054cute7productE,(_ZN86_INTERNAL_81332fa7_50_flash_fwd_hdim128_e4m3_paged_split_softcap_sm90_cu_9d2915ae_29054cuda3std3__45__cpo3endE - _ZN86_INTERNAL_81332fa7_50_flash_fwd_hdim128_e4m3_paged_split_softcap_sm90_cu_9d2915ae_29054cute7productE)
_ZN86_INTERNAL_81332fa7_50_flash_fwd_hdim128_e4m3_paged_split_softcap_sm90_cu_9d2915ae_29054cute7productE:
	.zero		1
	.type		_ZN86_INTERNAL_81332fa7_50_flash_fwd_hdim128_e4m3_paged_split_softcap_sm90_cu_9d2915ae_29054cuda3std3__45__cpo3endE,@object
	.size		_ZN86_INTERNAL_81332fa7_50_flash_fwd_hdim128_e4m3_paged_split_softcap_sm90_cu_9d2915ae_29054cuda3std3__45__cpo3endE,(_ZN86_INTERNAL_81332fa7_50_flash_fwd_hdim128_e4m3_paged_split_softcap_sm90_cu_9d2915ae_29054cuda3std3__419piecewise_constructE - _ZN86_INTERNAL_81332fa7_50_flash_fwd_hdim128_e4m3_paged_split_softcap_sm90_cu_9d2915ae_29054cuda3std3__45__cpo3endE)
_ZN86_INTERNAL_81332fa7_50_flash_fwd_hdim128_e4m3_paged_split_softcap_sm90_cu_9d2915ae_29054cuda3std3__45__cpo3endE:
	.zero		1
	.type		_ZN86_INTERNAL_81332fa7_50_flash_fwd_hdim128_e4m3_paged_split_softcap_sm90_cu_9d2915ae_29054cuda3std3__419piecewise_constructE,@object
	.size		_ZN86_INTERNAL_81332fa7_50_flash_fwd_hdim128_e4m3_paged_split_softcap_sm90_cu_9d2915ae_29054cuda3std3__419piecewise_constructE,(_ZN86_INTERNAL_81332fa7_50_flash_fwd_hdim128_e4m3_paged_split_softcap_sm90_cu_9d2915ae_29054cuda3std3__45__cpo4cendE - _ZN86_INTERNAL_81332fa7_50_flash_fwd_hdim128_e4m3_paged_split_softcap_sm90_cu_9d2915ae_29054cuda3std3__419piecewise_constructE)
_ZN86_INTERNAL_81332fa7_50_flash_fwd_hdim128_e4m3_paged_split_softcap_sm90_cu_9d2915ae_29054cuda3std3__419piecewise_constructE:
	.zero		1
	.type		_ZN86_INTERNAL_81332fa7_50_flash_fwd_hdim128_e4m3_paged_split_softcap_sm90_cu_9d2915ae_29054cuda3std3__45__cpo4cendE,@object
	.size		_ZN86_INTERNAL_81332fa7_50_flash_fwd_hdim128_e4m3_paged_split_softcap_sm90_cu_9d2915ae_29054cuda3std3__45__cpo4cendE,(_ZN86_INTERNAL_81332fa7_50_flash_fwd_hdim128_e4m3_paged_split_softcap_sm90_cu_9d2915ae_29054cuda3std6ranges3__45__cpo4swapE - _ZN86_INTERNAL_81332fa7_50_flash_fwd_hdim128_e4m3_paged_split_softcap_sm90_cu_9d2915ae_29054cuda3std3__45__cpo4cendE)
_ZN86_INTERNAL_81332fa7_50_flash_fwd_hdim128_e4m3_paged_split_softcap_sm90_cu_9d2915ae_29054cuda3std3__45__cpo4cendE:
	.zero		1
	.type		_ZN86_INTERNAL_81332fa7_50_flash_fwd_hdim128_e4m3_paged_split_softcap_sm90_cu_9d2915ae_29054cuda3std6ranges3__45__cpo4swapE,@object
	.size		_ZN86_INTERNAL_81332fa7_50_flash_fwd_hdim128_e4m3_paged_split_softcap_sm90_cu_9d2915ae_29054cuda3std6ranges3__45__cpo4swapE,(.L_7 - _ZN86_INTERNAL_81332fa7_50_flash_fwd_hdim128_e4m3_paged_split_softcap_sm90_cu_9d2915ae_29054cuda3std6ranges3__45__cpo4swapE)
_ZN86_INTERNAL_81332fa7_50_flash_fwd_hdim128_e4m3_paged_split_softcap_sm90_cu_9d2915ae_29054cuda3std6ranges3__45__cpo4swapE:
	.zero		1
.L_7:


//--------------------- .nv.constant0._ZN7cutlass13device_kernelIN5flash11enable_sm90INS1_16FlashAttnFwdSm90INS1_25CollectiveMainloopFwdSm90ILi2EN4cute5tupleIJNS5_1CILi1EEES8_S8_EEENS6_IJNS7_ILi128EEENS7_ILi160EEESA_EEELi128ENS_12float_e4m3_tEfNS_4arch4Sm90ELb0ELb0ELb1ELb0ELb1ELb0ELb0ELb1ELb1ELb1ELb1ELb0EEENS1_21CollectiveEpilogueFwdINS6_IJSA_SA_SB_EEES9_NS_10bfloat16_tESF_Li256ELb0ELb1ELb1ELb1EEENS1_19SingleTileSchedulerILb0ELb1ELb1ELi128EEEEEEEEEvNT_6ParamsE --------------------------
	.section	.nv.constant0._ZN7cutlass13device_kernelIN5flash11enable_sm90INS1_16FlashAttnFwdSm90INS1_25CollectiveMainloopFwdSm90ILi2EN4cute5tupleIJNS5_1CILi1EEES8_S8_EEENS6_IJNS7_ILi128EEENS7_ILi160EEESA_EEELi128ENS_12float_e4m3_tEfNS_4arch4Sm90ELb0ELb0ELb1ELb0ELb1ELb0ELb0ELb1ELb1ELb1ELb1ELb0EEENS1_21CollectiveEpilogueFwdINS6_IJSA_SA_SB_EEES9_NS_10bfloat16_tESF_Li256ELb0ELb1ELb1ELb1EEENS1_19SingleTileSchedulerILb0ELb1ELb1ELi128EEEEEEEEEvNT_6ParamsE,"a",@progbits
	.sectionflags	@""
	.align	4
.nv.constant0._ZN7cutlass13device_kernelIN5flash11enable_sm90INS1_16FlashAttnFwdSm90INS1_25CollectiveMainloopFwdSm90ILi2EN4cute5tupleIJNS5_1CILi1EEES8_S8_EEENS6_IJNS7_ILi128EEENS7_ILi160EEESA_EEELi128ENS_12float_e4m3_tEfNS_4arch4Sm90ELb0ELb0ELb1ELb0ELb1ELb0ELb0ELb1ELb1ELb1ELb1ELb0EEENS1_21CollectiveEpilogueFwdINS6_IJSA_SA_SB_EEES9_NS_10bfloat16_tESF_Li256ELb0ELb1ELb1ELb1EEENS1_19SingleTileSchedulerILb0ELb1ELb1ELi128EEEEEEEEEvNT_6ParamsE:
	.zero		3456


//--------------------- .nv.constant0._ZN7cutlass13device_kernelIN5flash11enable_sm90INS1_16FlashAttnFwdSm90INS1_25CollectiveMainloopFwdSm90ILi2EN4cute5tupleIJNS5_1CILi1EEES8_S8_EEENS6_IJNS7_ILi128EEENS7_ILi160EEESA_EEELi128ENS_12float_e4m3_tEfNS_4arch4Sm90ELb0ELb0ELb1ELb1ELb1ELb0ELb0ELb1ELb1ELb1ELb1ELb0EEENS1_21CollectiveEpilogueFwdINS6_IJSA_SA_SB_EEES9_NS_10bfloat16_tESF_Li256ELb1ELb1ELb1ELb1EEENS1_36VarlenDynamicPersistentTileSchedulerILi128ELi160ELi256ELi128ELb1ELb1ELb1ELb0ELb1ELb1EEEEEEEEEvNT_6ParamsE --------------------------
	.section	.nv.constant0._ZN7cutlass13device_kernelIN5flash11enable_sm90INS1_16FlashAttnFwdSm90INS1_25CollectiveMainloopFwdSm90ILi2EN4cute5tupleIJNS5_1CILi1EEES8_S8_EEENS6_IJNS7_ILi128EEENS7_ILi160EEESA_EEELi128ENS_12float_e4m3_tEfNS_4arch4Sm90ELb0ELb0ELb1ELb1ELb1ELb0ELb0ELb1ELb1ELb1ELb1ELb0EEENS1_21CollectiveEpilogueFwdINS6_IJSA_SA_SB_EEES9_NS_10bfloat16_tESF_Li256ELb1ELb1ELb1ELb1EEENS1_36VarlenDynamicPersistentTileSchedulerILi128ELi160ELi256ELi128ELb1ELb1ELb1ELb0ELb1ELb1EEEEEEEEEvNT_6ParamsE,"a",@progbits
	.sectionflags	@""
	.align	4
.nv.constant0._ZN7cutlass13device_kernelIN5flash11enable_sm90INS1_16FlashAttnFwdSm90INS1_25CollectiveMainloopFwdSm90ILi2EN4cute5tupleIJNS5_1CILi1EEES8_S8_EEENS6_IJNS7_ILi128EEENS7_ILi160EEESA_EEELi128ENS_12float_e4m3_tEfNS_4arch4Sm90ELb0ELb0ELb1ELb1ELb1ELb0ELb0ELb1ELb1ELb1ELb1ELb0EEENS1_21CollectiveEpilogueFwdINS6_IJSA_SA_SB_EEES9_NS_10bfloat16_tESF_Li256ELb1ELb1ELb1ELb1EEENS1_36VarlenDynamicPersistentTileSchedulerILi128ELi160ELi256ELi128ELb1ELb1ELb1ELb0ELb1ELb1EEEEEEEEEvNT_6ParamsE:
	.zero		3584


//--------------------- .nv.constant0._ZN7cutlass13device_kernelIN5flash11enable_sm90INS1_16FlashAttnFwdSm90INS1_25CollectiveMainloopFwdSm90ILi2EN4cute5tupleIJNS5_1CILi1EEES8_S8_EEENS6_IJNS7_ILi128EEENS7_ILi160EEESA_EEELi128ENS_12float_e4m3_tEfNS_4arch4Sm90ELb0ELb0ELb1ELb1ELb1ELb1ELb0ELb1ELb1ELb1ELb1ELb0EEENS1_21CollectiveEpilogueFwdINS6_IJSA_SA_SB_EEES9_NS_10bfloat16_tESF_Li256ELb1ELb1ELb1ELb1EEENS1_36VarlenDynamicPersistentTileSchedulerILi128ELi160ELi256ELi128ELb1ELb1ELb1ELb0ELb1ELb1EEEEEEEEEvNT_6ParamsE --------------------------
	.section	.nv.constant0._ZN7cutlass13device_kernelIN5flash11enable_sm90INS1_16FlashAttnFwdSm90INS1_25CollectiveMainloopFwdSm90ILi2EN4cute5tupleIJNS5_1CILi1EEES8_S8_EEENS6_IJNS7_ILi128EEENS7_ILi160EEESA_EEELi128ENS_12float_e4m3_tEfNS_4arch4Sm90ELb0ELb0ELb1ELb1ELb1ELb1ELb0ELb1ELb1ELb1ELb1ELb0EEENS1_21CollectiveEpilogueFwdINS6_IJSA_SA_SB_EEES9_NS_10bfloat16_tESF_Li256ELb1ELb1ELb1ELb1EEENS1_36VarlenDynamicPersistentTileSchedulerILi128ELi160ELi256ELi128ELb1ELb1ELb1ELb0ELb1ELb1EEEEEEEEEvNT_6ParamsE,"a",@progbits
	.sectionflags	@""
	.align	4
.nv.constant0._ZN7cutlass13device_kernelIN5flash11enable_sm90INS1_16FlashAttnFwdSm90INS1_25CollectiveMainloopFwdSm90ILi2EN4cute5tupleIJNS5_1CILi1EEES8_S8_EEENS6_IJNS7_ILi128EEENS7_ILi160EEESA_EEELi128ENS_12float_e4m3_tEfNS_4arch4Sm90ELb0ELb0ELb1ELb1ELb1ELb1ELb0ELb1ELb1ELb1ELb1ELb0EEENS1_21CollectiveEpilogueFwdINS6_IJSA_SA_SB_EEES9_NS_10bfloat16_tESF_Li256ELb1ELb1ELb1ELb1EEENS1_36VarlenDynamicPersistentTileSchedulerILi128ELi160ELi256ELi128ELb1ELb1ELb1ELb0ELb1ELb1EEEEEEEEEvNT_6ParamsE:
	.zero		3584


//--------------------- .nv.constant0._ZN7cutlass13device_kernelIN5flash11enable_sm90INS1_16FlashAttnFwdSm90INS1_25CollectiveMainloopFwdSm90ILi2EN4cute5tupleIJNS5_1CILi1EEES8_S8_EEENS6_IJNS7_ILi128EEENS7_ILi160EEESA_EEELi128ENS_12float_e4m3_tEfNS_4arch4Sm90ELb0ELb1ELb1ELb0ELb1ELb0ELb0ELb1ELb1ELb1ELb1ELb0EEENS1_21CollectiveEpilogueFwdINS6_IJSA_SA_SB_EEES9_NS_10bfloat16_tESF_Li256ELb0ELb1ELb1ELb1EEENS1_19SingleTileSchedulerILb0ELb1ELb1ELi128EEEEEEEEEvNT_6ParamsE --------------------------
	.section	.nv.constant0._ZN7cutlass13device_kernelIN5flash11enable_sm90INS1_16FlashAttnFwdSm90INS1_25CollectiveMainloopFwdSm90ILi2EN4cute5tupleIJNS5_1CILi1EEES8_S8_EEENS6_IJNS7_ILi128EEENS7_ILi160EEESA_EEELi128ENS_12float_e4m3_tEfNS_4arch4Sm90ELb0ELb1ELb1ELb0ELb1ELb0ELb0ELb1ELb1ELb1ELb1ELb0EEENS1_21CollectiveEpilogueFwdINS6_IJSA_SA_SB_EEES9_NS_10bfloat16_tESF_Li256ELb0ELb1ELb1ELb1EEENS1_19SingleTileSchedulerILb0ELb1ELb1ELi128EEEEEEEEEvNT_6ParamsE,"a",@progbits
	.sectionflags	@""
	.align	4
.nv.constant0._ZN7cutlass13device_kernelIN5flash11enable_sm90INS1_16FlashAttnFwdSm90INS1_25CollectiveMainloopFwdSm90ILi2EN4cute5tupleIJNS5_1CILi1EEES8_S8_EEENS6_IJNS7_ILi128EEENS7_ILi160EEESA_EEELi128ENS_12float_e4m3_tEfNS_4arch4Sm90ELb0ELb1ELb1ELb0ELb1ELb0ELb0ELb1ELb1ELb1ELb1ELb0EEENS1_21CollectiveEpilogueFwdINS6_IJSA_SA_SB_EEES9_NS_10bfloat16_tESF_Li256ELb0ELb1ELb1ELb1EEENS1_19SingleTileSchedulerILb0ELb1ELb1ELi128EEEEEEEEEvNT_6ParamsE:
	.zero		3456


//--------------------- .nv.constant0._ZN7cutlass13device_kernelIN5flash11enable_sm90INS1_16FlashAttnFwdSm90INS1_25CollectiveMainloopFwdSm90ILi2EN4cute5tupleIJNS5_1CILi1EEES8_S8_EEENS6_IJNS7_ILi128EEENS7_ILi160EEESA_EEELi128ENS_12float_e4m3_tEfNS_4arch4Sm90ELb0ELb1ELb1ELb1ELb1ELb0ELb0ELb1ELb1ELb1ELb1ELb0EEENS1_21CollectiveEpilogueFwdINS6_IJSA_SA_SB_EEES9_NS_10bfloat16_tESF_Li256ELb1ELb1ELb1ELb1EEENS1_36VarlenDynamicPersistentTileSchedulerILi128ELi160ELi256ELi128ELb1ELb1ELb1ELb1ELb0ELb1EEEEEEEEEvNT_6ParamsE --------------------------
	.section	.nv.constant0._ZN7cutlass13device_kernelIN5flash11enable_sm90INS1_16FlashAttnFwdSm90INS1_25CollectiveMainloopFwdSm90ILi2EN4cute5tupleIJNS5_1CILi1EEES8_S8_EEENS6_IJNS7_ILi128EEENS7_ILi160EEESA_EEELi128ENS_12float_e4m3_tEfNS_4arch4Sm90ELb0ELb1ELb1ELb1ELb1ELb0ELb0ELb1ELb1ELb1ELb1ELb0EEENS1_21CollectiveEpilogueFwdINS6_IJSA_SA_SB_EEES9_NS_10bfloat16_tESF_Li256ELb1ELb1ELb1ELb1EEENS1_36VarlenDynamicPersistentTileSchedulerILi128ELi160ELi256ELi128ELb1ELb1ELb1ELb1ELb0ELb1EEEEEEEEEvNT_6ParamsE,"a",@progbits
	.sectionflags	@""
	.align	4
.nv.constant0._ZN7cutlass13device_kernelIN5flash11enable_sm90INS1_16FlashAttnFwdSm90INS1_25CollectiveMainloopFwdSm90ILi2EN4cute5tupleIJNS5_1CILi1EEES8_S8_EEENS6_IJNS7_ILi128EEENS7_ILi160EEESA_EEELi128ENS_12float_e4m3_tEfNS_4arch4Sm90ELb0ELb1ELb1ELb1ELb1ELb0ELb0ELb1ELb1ELb1ELb1ELb0EEENS1_21CollectiveEpilogueFwdINS6_IJSA_SA_SB_EEES9_NS_10bfloat16_tESF_Li256ELb1ELb1ELb1ELb1EEENS1_36VarlenDynamicPersistentTileSchedulerILi128ELi160ELi256ELi128ELb1ELb1ELb1ELb1ELb0ELb1EEEEEEEEEvNT_6ParamsE:
	.zero		3584


//--------------------- .nv.constant0._ZN7cutlass13device_kernelIN5flash11enable_sm90INS1_16FlashAttnFwdSm90INS1_25CollectiveMainloopFwdSm90ILi2EN4cute5tupleIJNS5_1CILi1EEES8_S8_EEENS6_IJNS7_ILi128EEENS7_ILi160EEESA_EEELi128ENS_12float_e4m3_tEfNS_4arch4Sm90ELb0ELb1ELb1ELb1ELb1ELb1ELb0ELb1ELb1ELb1ELb1ELb0EEENS1_21CollectiveEpilogueFwdINS6_IJSA_SA_SB_EEES9_NS_10bfloat16_tESF_Li256ELb1ELb1ELb1ELb1EEENS1_36VarlenDynamicPersistentTileSchedulerILi128ELi160ELi256ELi128ELb1ELb1ELb1ELb1ELb0ELb1EEEEEEEEEvNT_6ParamsE --------------------------
	.section	.nv.constant0._ZN7cutlass13device_kernelIN5flash11enable_sm90INS1_16FlashAttnFwdSm90INS1_25CollectiveMainloopFwdSm90ILi2EN4cute5tupleIJNS5_1CILi1EEES8_S8_EEENS6_IJNS7_ILi128EEENS7_ILi160EEESA_EEELi128ENS_12float_e4m3_tEfNS_4arch4Sm90ELb0ELb1ELb1ELb1ELb1ELb1ELb0ELb1ELb1ELb1ELb1ELb0EEENS1_21CollectiveEpilogueFwdINS6_IJSA_SA_SB_EEES9_NS_10bfloat16_tESF_Li256ELb1ELb1ELb1ELb1EEENS1_36VarlenDynamicPersistentTileSchedulerILi128ELi160ELi256ELi128ELb1ELb1ELb1ELb1ELb0ELb1EEEEEEEEEvNT_6ParamsE,"a",@progbits
	.sectionflags	@""
	.align	4
.nv.constant0._ZN7cutlass13device_kernelIN5flash11enable_sm90INS1_16FlashAttnFwdSm90INS1_25CollectiveMainloopFwdSm90ILi2EN4cute5tupleIJNS5_1CILi1EEES8_S8_EEENS6_IJNS7_ILi128EEENS7_ILi160EEESA_EEELi128ENS_12float_e4m3_tEfNS_4arch4Sm90ELb0ELb1ELb1ELb1ELb1ELb1ELb0ELb1ELb1ELb1ELb1ELb0EEENS1_21CollectiveEpilogueFwdINS6_IJSA_SA_SB_EEES9_NS_10bfloat16_tESF_Li256ELb1ELb1ELb1ELb1EEENS1_36VarlenDynamicPersistentTileSchedulerILi128ELi160ELi256ELi128ELb1ELb1ELb1ELb1ELb0ELb1EEEEEEEEEvNT_6ParamsE:
	.zero		3584


//--------------------- .nv.constant0._ZN7cutlass13device_kernelIN5flash11enable_sm90INS1_16FlashAttnFwdSm90INS1_25CollectiveMainloopFwdSm90ILi2EN4cute5tupleIJNS5_1CILi1EEES8_S8_EEENS6_IJNS7_ILi128EEENS7_ILi160EEESA_EEELi128ENS_12float_e4m3_tEfNS_4arch4Sm90ELb1ELb0ELb1ELb0ELb1ELb0ELb0ELb1ELb1ELb1ELb1ELb0EEENS1_21CollectiveEpilogueFwdINS6_IJSA_SA_SB_EEES9_NS_10bfloat16_tESF_Li256ELb0ELb1ELb1ELb1EEENS1_19SingleTileSchedulerILb0ELb1ELb1ELi128EEEEEEEEEvNT_6ParamsE --------------------------
	.section	.nv.constant0._ZN7cutlass13device_kernelIN5flash11enable_sm90INS1_16FlashAttnFwdSm90INS1_25CollectiveMainloopFwdSm90ILi2EN4cute5tupleIJNS5_1CILi1EEES8_S8_EEENS6_IJNS7_ILi128EEENS7_ILi160EEESA_EEELi128ENS_12float_e4m3_tEfNS_4arch4Sm90ELb1ELb0ELb1ELb0ELb1ELb0ELb0ELb1ELb1ELb1ELb1ELb0EEENS1_21CollectiveEpilogueFwdINS6_IJSA_SA_SB_EEES9_NS_10bfloat16_tESF_Li256ELb0ELb1ELb1ELb1EEENS1_19SingleTileSchedulerILb0ELb1ELb1ELi128EEEEEEEEEvNT_6ParamsE,"a",@progbits
	.sectionflags	@""
	.align	4
.nv.constant0._ZN7cutlass13device_kernelIN5flash11enable_sm90INS1_16FlashAttnFwdSm90INS1_25CollectiveMainloopFwdSm90ILi2EN4cute5tupleIJNS5_1CILi1EEES8_S8_EEENS6_IJNS7_ILi128EEENS7_ILi160EEESA_EEELi128ENS_12float_e4m3_tEfNS_4arch4Sm90ELb1ELb0ELb1ELb0ELb1ELb0ELb0ELb1ELb1ELb1ELb1ELb0EEENS1_21CollectiveEpilogueFwdINS6_IJSA_SA_SB_EEES9_NS_10bfloat16_tESF_Li256ELb0ELb1ELb1ELb1EEENS1_19SingleTileSchedulerILb0ELb1ELb1ELi128EEEEEEEEEvNT_6ParamsE:
	.zero		3456


//--------------------- .nv.constant0._ZN7cutlass13device_kernelIN5flash11enable_sm90INS1_16FlashAttnFwdSm90INS1_25CollectiveMainloopFwdSm90ILi2EN4cute5tupleIJNS5_1CILi1EEES8_S8_EEENS6_IJNS7_ILi128EEENS7_ILi160EEESA_EEELi128ENS_12float_e4m3_tEfNS_4arch4Sm90ELb1ELb0ELb1ELb1ELb1ELb0ELb0ELb1ELb1ELb1ELb1ELb0EEENS1_21CollectiveEpilogueFwdINS6_IJSA_SA_SB_EEES9_NS_10bfloat16_tESF_Li256ELb1ELb1ELb1ELb1EEENS1_36VarlenDynamicPersistentTileSchedulerILi128ELi160ELi256ELi128ELb1ELb1ELb1ELb1ELb1ELb1EEEEEEEEEvNT_6ParamsE --------------------------
	.section	.nv.constant0._ZN7cutlass13device_kernelIN5flash11enable_sm90INS1_16FlashAttnFwdSm90INS1_25CollectiveMainloopFwdSm90ILi2EN4cute5tupleIJNS5_1CILi1EEES8_S8_EEENS6_IJNS7_ILi128EEENS7_ILi160EEESA_EEELi128ENS_12float_e4m3_tEfNS_4arch4Sm90ELb1ELb0ELb1ELb1ELb1ELb0ELb0ELb1ELb1ELb1ELb1ELb0EEENS1_21CollectiveEpilogueFwdINS6_IJSA_SA_SB_EEES9_NS_10bfloat16_tESF_Li256ELb1ELb1ELb1ELb1EEENS1_36VarlenDynamicPersistentTileSchedulerILi128ELi160ELi256ELi128ELb1ELb1ELb1ELb1ELb1ELb1EEEEEEEEEvNT_6ParamsE,"a",@progbits
	.sectionflags	@""
	.align	4
.nv.constant0._ZN7cutlass13device_kernelIN5flash11enable_sm90INS1_16FlashAttnFwdSm90INS1_25CollectiveMainloopFwdSm90ILi2EN4cute5tupleIJNS5_1CILi1EEES8_S8_EEENS6_IJNS7_ILi128EEENS7_ILi160EEESA_EEELi128ENS_12float_e4m3_tEfNS_4arch4Sm90ELb1ELb0ELb1ELb1ELb1ELb0ELb0ELb1ELb1ELb1ELb1ELb0EEENS1_21CollectiveEpilogueFwdINS6_IJSA_SA_SB_EEES9_NS_10bfloat16_tESF_Li256ELb1ELb1ELb1ELb1EEENS1_36VarlenDynamicPersistentTileSchedulerILi128ELi160ELi256ELi128ELb1ELb1ELb1ELb1ELb1ELb1EEEEEEEEEvNT_6ParamsE:
	.zero		3584


//--------------------- .nv.constant0._ZN7cutlass13device_kernelIN5flash11enable_sm90INS1_16FlashAttnFwdSm90INS1_25CollectiveMainloopFwdSm90ILi2EN4cute5tupleIJNS5_1CILi1EEES8_S8_EEENS6_IJNS7_ILi128EEENS7_ILi160EEESA_EEELi128ENS_12float_e4m3_tEfNS_4arch4Sm90ELb1ELb0ELb1ELb1ELb1ELb1ELb0ELb1ELb1ELb1ELb1ELb0EEENS1_21CollectiveEpilogueFwdINS6_IJSA_SA_SB_EEES9_NS_10bfloat16_tESF_Li256ELb1ELb1ELb1ELb1EEENS1_36VarlenDynamicPersistentTileSchedulerILi128ELi160ELi256ELi128ELb1ELb1ELb1ELb1ELb1ELb1EEEEEEEEEvNT_6ParamsE --------------------------
	.section	.nv.constant0._ZN7cutlass13device_kernelIN5flash11enable_sm90INS1_16FlashAttnFwdSm90INS1_25CollectiveMainloopFwdSm90ILi2EN4cute5tupleIJNS5_1CILi1EEES8_S8_EEENS6_IJNS7_ILi128EEENS7_ILi160EEESA_EEELi128ENS_12float_e4m3_tEfNS_4arch4Sm90ELb1ELb0ELb1ELb1ELb1ELb1ELb0ELb1ELb1ELb1ELb1ELb0EEENS1_21CollectiveEpilogueFwdINS6_IJSA_SA_SB_EEES9_NS_10bfloat16_tESF_Li256ELb1ELb1ELb1ELb1EEENS1_36VarlenDynamicPersistentTileSchedulerILi128ELi160ELi256ELi128ELb1ELb1ELb1ELb1ELb1ELb1EEEEEEEEEvNT_6ParamsE,"a",@progbits
	.sectionflags	@""
	.align	4
.nv.constant0._ZN7cutlass13device_kernelIN5flash11enable_sm90INS1_16FlashAttnFwdSm90INS1_25CollectiveMainloopFwdSm90ILi2EN4cute5tupleIJNS5_1CILi1EEES8_S8_EEENS6_IJNS7_ILi128EEENS7_ILi160EEESA_EEELi128ENS_12float_e4m3_tEfNS_4arch4Sm90ELb1ELb0ELb1ELb1ELb1ELb1ELb0ELb1ELb1ELb1ELb1ELb0EEENS1_21CollectiveEpilogueFwdINS6_IJSA_SA_SB_EEES9_NS_10bfloat16_tESF_Li256ELb1ELb1ELb1ELb1EEENS1_36VarlenDynamicPersistentTileSchedulerILi128ELi160ELi256ELi128ELb1ELb1ELb1ELb1ELb1ELb1EEEEEEEEEvNT_6ParamsE:
	.zero		3584


//--------------------- SYMBOLS --------------------------

	.type		.nv.reservedSmem.offset0,@object
	.size		.nv.reservedSmem.offset0,0x4
